	.target	sm_90a

	.elftype	@"ET_EXEC"


//--------------------- .note.nv.tkinfo           --------------------------
	.section	.note.nv.tkinfo,"",@"SHT_NOTE"
	.sectionflags	@"SHF_NOTE_NV_TKINFO"
	.tkinfo
        /*0018*/ 	.word	0x00000002
        /*0030*/ 	.string	""
        /*0030*/ 	.string	"ptxas"
        /*0030*/ 	.string	"Cuda compilation tools, release 13.0, V13.0.88"
        /*0030*/ 	.string	"Build cuda_13.0.r13.0/compiler.36424714_0"
        /*0030*/ 	.string	"-v  -suppress-debug-info  -lineinfo  -arch sm_90a "



//--------------------- .note.nv.cuinfo           --------------------------
	.section	.note.nv.cuinfo,"",@"SHT_NOTE"
	.sectionflags	@"SHF_NOTE_NV_CUINFO"
        /*0018*/ 	.short	0x0002
        /*001a*/ 	.short	0x005a
        /*001c*/ 	.short	0x0082
	.zero		2


//--------------------- .nv.info                  --------------------------
	.section	.nv.info,"",@"SHT_CUDA_INFO"
	.align	4


	//----- nvinfo : EIATTR_REGCOUNT
	.align		4
        /*0000*/ 	.byte	0x04, 0x2f
        /*0002*/ 	.short	(.L_1 - .L_0)
	.align		4
.L_0:
        /*0004*/ 	.word	index@(gluon_mma)
        /*0008*/ 	.word	0x00000048


	//----- nvinfo : EIATTR_FRAME_SIZE
	.align		4
.L_1:
        /*000c*/ 	.byte	0x04, 0x11
        /*000e*/ 	.short	(.L_3 - .L_2)
	.align		4
.L_2:
        /*0010*/ 	.word	index@(gluon_mma)
        /*0014*/ 	.word	0x00000000


	//----- nvinfo : EIATTR_MIN_STACK_SIZE
	.align		4
.L_3:
        /*0018*/ 	.byte	0x04, 0x12
        /*001a*/ 	.short	(.L_5 - .L_4)
	.align		4
.L_4:
        /*001c*/ 	.word	index@(gluon_mma)
        /*0020*/ 	.word	0x00000000
.L_5:


//--------------------- .nv.compat                --------------------------
	.section	.nv.compat,"",@"SHT_CUDA_COMPAT_INFO"
	.align	4
        /*0000*/ 	.byte	0x02, 0x09, 0x01, 0x00, 0x02, 0x02, 0x04, 0x00, 0x02, 0x05, 0x05, 0x00, 0x03, 0x07, 0x01, 0x01
        /*0010*/ 	.byte	0x02, 0x03, 0x00, 0x00, 0x02, 0x06, 0x01, 0x00, 0x04, 0x0b, 0x08, 0x00, 0x00, 0x00, 0x00, 0x00
        /*0020*/ 	.byte	0x00, 0x00, 0x00, 0x00


//--------------------- .nv.info.gluon_mma        --------------------------
	.section	.nv.info.gluon_mma,"",@"SHT_CUDA_INFO"
	.sectionflags	@""
	.align	4


	//----- nvinfo : EIATTR_CUDA_API_VERSION
	.align		4
        /*0000*/ 	.byte	0x04, 0x37
        /*0002*/ 	.short	(.L_7 - .L_6)
.L_6:
        /*0004*/ 	.word	0x00000082


	//----- nvinfo : EIATTR_KPARAM_INFO
	.align		4
.L_7:
        /*0008*/ 	.byte	0x04, 0x17
        /*000a*/ 	.short	(.L_9 - .L_8)
.L_8:
        /*000c*/ 	.word	0x00000000
        /*0010*/ 	.short	0x0004
        /*0012*/ 	.short	0x0020
        /*0014*/ 	.byte	0x00, 0xf4, 0x21, 0x00


	//----- nvinfo : EIATTR_KPARAM_INFO
	.align		4
.L_9:
        /*0018*/ 	.byte	0x04, 0x17
        /*001a*/ 	.short	(.L_11 - .L_10)
.L_10:
        /*001c*/ 	.word	0x00000000
        /*0020*/ 	.short	0x0003
        /*0022*/ 	.short	0x0018
        /*0024*/ 	.byte	0x00, 0xf4, 0x21, 0x00


	//----- nvinfo : EIATTR_KPARAM_INFO
	.align		4
.L_11:
        /*0028*/ 	.byte	0x04, 0x17
        /*002a*/ 	.short	(.L_13 - .L_12)
.L_12:
        /*002c*/ 	.word	0x00000000
        /*0030*/ 	.short	0x0002
        /*0032*/ 	.short	0x0010
        /*0034*/ 	.byte	0x00, 0xf4, 0x21, 0x00


	//----- nvinfo : EIATTR_KPARAM_INFO
	.align		4
.L_13:
        /*0038*/ 	.byte	0x04, 0x17
        /*003a*/ 	.short	(.L_15 - .L_14)
.L_14:
        /*003c*/ 	.word	0x00000000
        /*0040*/ 	.short	0x0001
        /*0042*/ 	.short	0x0008
        /*0044*/ 	.byte	0x00, 0xf4, 0x21, 0x00


	//----- nvinfo : EIATTR_KPARAM_INFO
	.align		4
.L_15:
        /*0048*/ 	.byte	0x04, 0x17
        /*004a*/ 	.short	(.L_17 - .L_16)
.L_16:
        /*004c*/ 	.word	0x00000000
        /*0050*/ 	.short	0x0000
        /*0052*/ 	.short	0x0000
        /*0054*/ 	.byte	0x00, 0xf4, 0x21, 0x00


	//----- nvinfo : EIATTR_SPARSE_MMA_MASK
	.align		4
.L_17:
        /*0058*/ 	.byte	0x03, 0x50
        /*005a*/ 	.short	0x0000


	//----- nvinfo : EIATTR_MAXREG_COUNT
	.align		4
        /*005c*/ 	.byte	0x03, 0x1b
        /*005e*/ 	.short	0x00ff


	//----- nvinfo : EIATTR_NUM_BARRIERS
	.align		4
        /*0060*/ 	.byte	0x02, 0x4c
        /*0062*/ 	.byte	0x01
	.zero		1


	//----- nvinfo : EIATTR_MERCURY_ISA_VERSION
	.align		4
        /*0064*/ 	.byte	0x03, 0x5f
        /*0066*/ 	.short	0x0101


	//----- nvinfo : EIATTR_EXIT_INSTR_OFFSETS
	.align		4
        /*0068*/ 	.byte	0x04, 0x1c
        /*006a*/ 	.short	(.L_19 - .L_18)


	//   ....[0]....
.L_18:
        /*006c*/ 	.word	0x00002740


	//----- nvinfo : EIATTR_REQNTID
	.align		4
.L_19:
        /*0070*/ 	.byte	0x04, 0x10
        /*0072*/ 	.short	(.L_21 - .L_20)
.L_20:
        /*0074*/ 	.word	0x00000080
        /*0078*/ 	.word	0x00000001
        /*007c*/ 	.word	0x00000001


	//----- nvinfo : EIATTR_CBANK_PARAM_SIZE
	.align		4
.L_21:
        /*0080*/ 	.byte	0x03, 0x19
        /*0082*/ 	.short	0x0028


	//----- nvinfo : EIATTR_PARAM_CBANK
	.align		4
        /*0084*/ 	.byte	0x04, 0x0a
        /*0086*/ 	.short	(.L_23 - .L_22)
	.align		4
.L_22:
        /*0088*/ 	.word	index@(.nv.constant0.gluon_mma)
        /*008c*/ 	.short	0x0210
        /*008e*/ 	.short	0x0028


	//----- nvinfo : EIATTR_SW_WAR
	.align		4
.L_23:
        /*0090*/ 	.byte	0x04, 0x36
        /*0092*/ 	.short	(.L_25 - .L_24)
.L_24:
        /*0094*/ 	.word	0x00000008
.L_25:


//--------------------- .nv.callgraph             --------------------------
	.section	.nv.callgraph,"",@"SHT_CUDA_CALLGRAPH"
	.align	4
	.sectionentsize	8
	.align		4
        /*0000*/ 	.word	0x00000000
	.align		4
        /*0004*/ 	.word	0xffffffff
	.align		4
        /*0008*/ 	.word	0x00000000
	.align		4
        /*000c*/ 	.word	0xfffffffe
	.align		4
        /*0010*/ 	.word	0x00000000
	.align		4
        /*0014*/ 	.word	0xfffffffd
	.align		4
        /*0018*/ 	.word	0x00000000
	.align		4
        /*001c*/ 	.word	0xfffffffc


//--------------------- .text.gluon_mma           --------------------------
	.section	.text.gluon_mma,"ax",@progbits
	.align	128
        .global         gluon_mma
        .type           gluon_mma,@function
        .size           gluon_mma,(.L_x_1 - gluon_mma)
        .other          gluon_mma,@"STO_CUDA_ENTRY STV_DEFAULT"
gluon_mma:
.text.gluon_mma:
[----:B------:R-:W-:Y:S01]  /*0000*/  LDC R1, c[0x0][0x28] ;  /* 0x00000a00ff017b82 */ /* 0x000fe20000000800 */
[----:B------:R-:W0:Y:S07]  /*0010*/  S2R R0, SR_TID.X ;  /* 0x0000000000007919 */ /* 0x000e2e0000002100 */
[----:B------:R-:W1:Y:S01]  /*0020*/  LDC.64 R6, c[0x0][0x210] ;  /* 0x00008400ff067b82 */ /* 0x000e620000000a00 */
[----:B------:R-:W-:Y:S01]  /*0030*/  ULDC.64 UR12, c[0x0][0x208] ;  /* 0x00008200000c7ab9 */ /* 0x000fe20000000a00 */
[----:B0-----:R-:W-:-:S02]  /*0040*/  SHF.R.U32.HI R19, RZ, 0x5, R0 ;  /* 0x00000005ff137819 */ /* 0x001fc40000011600 */
[----:B------:R-:W-:Y:S02]  /*0050*/  LOP3.LUT R60, R0, 0x60, RZ, 0xc0, !PT ;  /* 0x00000060003c7812 */ /* 0x000fe400078ec0ff */
[----:B------:R-:W-:Y:S02]  /*0060*/  SGXT.U32 R19, R19, 0x2 ;  /* 0x000000021313781a */ /* 0x000fe40000000000 */
[CC--:B-1----:R-:W-:Y:S01]  /*0070*/  LEA R2, P0, R60.reuse, R6.reuse, 0x3 ;  /* 0x000000063c027211 */ /* 0x0c2fe200078018ff */
[----:B------:R-:W-:Y:S01]  /*0080*/  IMAD.SHL.U32 R10, R60, 0x4, RZ ;  /* 0x000000043c0a7824 */ /* 0x000fe200078e00ff */
[----:B------:R-:W-:Y:S02]  /*0090*/  LOP3.LUT R49, R19, 0x4, RZ, 0xfc, !PT ;  /* 0x0000000413317812 */ /* 0x000fe400078efcff */
[----:B------:R-:W-:Y:S02]  /*00a0*/  LOP3.LUT R17, R0, 0x1f, RZ, 0xc0, !PT ;  /* 0x0000001f00117812 */ /* 0x000fe400078ec0ff */
[----:B------:R-:W-:Y:S01]  /*00b0*/  LEA.HI.X R3, R10, R7, RZ, 0x1, P0 ;  /* 0x000000070a037211 */ /* 0x000fe200000f0cff */
[C---:B------:R-:W-:Y:S01]  /*00c0*/  IMAD.SHL.U32 R0, R49.reuse, 0x80, RZ ;  /* 0x0000008031007824 */ /* 0x040fe200078e00ff */
[----:B------:R-:W-:-:S02]  /*00d0*/  LEA R4, P0, R49, R6, 0x8 ;  /* 0x0000000631047211 */ /* 0x000fc400078040ff */
[----:B------:R-:W-:Y:S01]  /*00e0*/  LOP3.LUT R23, R19, 0x8, RZ, 0xfc, !PT ;  /* 0x0000000813177812 */ /* 0x000fe200078efcff */
[----:B------:R-:W-:Y:S01]  /*00f0*/  IMAD.WIDE.U32 R2, R17, 0x2, R2 ;  /* 0x0000000211027825 */ /* 0x000fe200078e0002 */
[-C--:B------:R-:W-:Y:S02]  /*0100*/  LEA.HI.X R5, R0, R7.reuse, RZ, 0x1, P0 ;  /* 0x0000000700057211 */ /* 0x080fe400000f0cff */
[CC--:B------:R-:W-:Y:S01]  /*0110*/  LEA R8, P0, R23.reuse, R6.reuse, 0x8 ;  /* 0x0000000617087211 */ /* 0x0c0fe200078040ff */
[----:B------:R-:W-:Y:S01]  /*0120*/  IMAD.SHL.U32 R0, R23, 0x80, RZ ;  /* 0x0000008017007824 */ /* 0x000fe200078e00ff */
[----:B------:R-:W-:Y:S01]  /*0130*/  LOP3.LUT R37, R19, 0xc, RZ, 0xfc, !PT ;  /* 0x0000000c13257812 */ /* 0x000fe200078efcff */
[----:B------:R-:W2:Y:S01]  /*0140*/  LDG.E.U16 R63, desc[UR12][R2.64+0x40] ;  /* 0x0000400c023f7981 */ /* 0x000ea2000c1e1500 */
[----:B------:R-:W-:Y:S02]  /*0150*/  IMAD.WIDE.U32 R4, R17, 0x2, R4 ;  /* 0x0000000211047825 */ /* 0x000fe400078e0004 */
[----:B------:R-:W-:Y:S01]  /*0160*/  LEA.HI.X R9, R0, R7, RZ, 0x1, P0 ;  /* 0x0000000700097211 */ /* 0x000fe200000f0cff */
[----:B------:R-:W3:Y:S01]  /*0170*/  LDG.E.U16 R38, desc[UR12][R2.64+0x80] ;  /* 0x0000800c02267981 */ /* 0x000ee2000c1e1500 */
[C---:B------:R-:W-:Y:S01]  /*0180*/  IMAD.SHL.U32 R0, R37.reuse, 0x80, RZ ;  /* 0x0000008025007824 */ /* 0x040fe200078e00ff */
[----:B------:R-:W-:-:S02]  /*0190*/  LEA R34, P0, R37, R6, 0x8 ;  /* 0x0000000625227211 */ /* 0x000fc400078040ff */
[----:B------:R-:W-:Y:S01]  /*01a0*/  LOP3.LUT R21, R19, 0x10, RZ, 0xfc, !PT ;  /* 0x0000001013157812 */ /* 0x000fe200078efcff */
[----:B------:R-:W4:Y:S01]  /*01b0*/  LDG.E.U16 R67, desc[UR12][R2.64] ;  /* 0x0000000c02437981 */ /* 0x000f22000c1e1500 */
[----:B------:R-:W-:Y:S01]  /*01c0*/  LEA.HI.X R35, R0, R7, RZ, 0x1, P0 ;  /* 0x0000000700237211 */ /* 0x000fe200000f0cff */
[----:B------:R-:W-:Y:S02]  /*01d0*/  IMAD.WIDE.U32 R8, R17, 0x2, R8 ;  /* 0x0000000211087825 */ /* 0x000fe400078e0008 */
[----:B------:R0:W5:Y:S02]  /*01e0*/  LDG.E.U16 R32, desc[UR12][R2.64+0xc0] ;  /* 0x0000c00c02207981 */ /* 0x000164000c1e1500 */
[----:B------:R-:W-:Y:S02]  /*01f0*/  IMAD.SHL.U32 R0, R21, 0x80, RZ ;  /* 0x0000008015007824 */ /* 0x000fe400078e00ff */
[----:B------:R-:W4:Y:S01]  /*0200*/  LDG.E.U16 R16, desc[UR12][R4.64+0x80] ;  /* 0x0000800c04107981 */ /* 0x000f22000c1e1500 */
[----:B------:R-:W-:Y:S01]  /*0210*/  IMAD.WIDE.U32 R34, R17, 0x2, R34 ;  /* 0x0000000211227825 */ /* 0x000fe200078e0022 */
[----:B------:R-:W-:-:S02]  /*0220*/  LOP3.LUT R39, R19, 0x14, RZ, 0xfc, !PT ;  /* 0x0000001413277812 */ /* 0x000fc400078efcff */
[----:B------:R-:W5:Y:S01]  /*0230*/  LDG.E.U16 R61, desc[UR12][R8.64+0xc0] ;  /* 0x0000c00c083d7981 */ /* 0x000f62000c1e1500 */
[----:B0-----:R-:W-:-:S03]  /*0240*/  LEA R2, P0, R21, R6, 0x8 ;  /* 0x0000000615027211 */ /* 0x001fc600078040ff */
[----:B------:R-:W5:Y:S01]  /*0250*/  LDG.E.U16 R30, desc[UR12][R4.64] ;  /* 0x0000000c041e7981 */ /* 0x000f62000c1e1500 */
[----:B------:R-:W-:Y:S01]  /*0260*/  LEA.HI.X R3, R0, R7, RZ, 0x1, P0 ;  /* 0x0000000700037211 */ /* 0x000fe200000f0cff */
[----:B------:R-:W-:Y:S02]  /*0270*/  IMAD.SHL.U32 R0, R39, 0x80, RZ ;  /* 0x0000008027007824 */ /* 0x000fe400078e00ff */
[----:B------:R-:W5:Y:S01]  /*0280*/  LDG.E.U16 R28, desc[UR12][R4.64+0x40] ;  /* 0x0000400c041c7981 */ /* 0x000f62000c1e1500 */
[----:B------:R-:W-:-:S03]  /*0290*/  IMAD.WIDE.U32 R2, R17, 0x2, R2 ;  /* 0x0000000211027825 */ /* 0x000fc600078e0002 */
[----:B------:R0:W5:Y:S04]  /*02a0*/  LDG.E.U16 R26, desc[UR12][R4.64+0xc0] ;  /* 0x0000c00c041a7981 */ /* 0x000168000c1e1500 */
[----:B------:R-:W5:Y:S04]  /*02b0*/  LDG.E.U16 R24, desc[UR12][R34.64+0x40] ;  /* 0x0000400c22187981 */ /* 0x000f68000c1e1500 */
[----:B------:R-:W5:Y:S01]  /*02c0*/  LDG.E.U16 R59, desc[UR12][R34.64+0x80] ;  /* 0x0000800c223b7981 */ /* 0x000f62000c1e1500 */
[----:B0-----:R-:W-:-:S03]  /*02d0*/  LEA R4, P0, R39, R6, 0x8 ;  /* 0x0000000627047211 */ /* 0x001fc600078040ff */
[----:B------:R-:W5:Y:S01]  /*02e0*/  LDG.E.U16 R12, desc[UR12][R34.64+0xc0] ;  /* 0x0000c00c220c7981 */ /* 0x000f62000c1e1500 */
[----:B------:R-:W-:Y:S02]  /*02f0*/  LOP3.LUT R29, R19, 0x18, RZ, 0xfc, !PT ;  /* 0x00000018131d7812 */ /* 0x000fe400078efcff */
[----:B------:R-:W-:Y:S01]  /*0300*/  LEA.HI.X R5, R0, R7, RZ, 0x1, P0 ;  /* 0x0000000700057211 */ /* 0x000fe200000f0cff */
[----:B------:R-:W5:Y:S02]  /*0310*/  LDG.E.U16 R57, desc[UR12][R2.64+0xc0] ;  /* 0x0000c00c02397981 */ /* 0x000f64000c1e1500 */
[----:B------:R-:W-:Y:S02]  /*0320*/  IMAD.SHL.U32 R0, R29, 0x80, RZ ;  /* 0x000000801d007824 */ /* 0x000fe400078e00ff */
[----:B------:R0:W5:Y:S01]  /*0330*/  LDG.E.U16 R65, desc[UR12][R34.64] ;  /* 0x0000000c22417981 */ /* 0x000162000c1e1500 */
[----:B------:R-:W-:-:S03]  /*0340*/  IMAD.WIDE.U32 R4, R17, 0x2, R4 ;  /* 0x0000000211047825 */ /* 0x000fc600078e0004 */
[----:B------:R-:W5:Y:S04]  /*0350*/  LDG.E.U16 R25, desc[UR12][R2.64+0x80] ;  /* 0x0000800c02197981 */ /* 0x000f68000c1e1500 */
[----:B------:R-:W5:Y:S01]  /*0360*/  LDG.E.U16 R13, desc[UR12][R4.64+0xc0] ;  /* 0x0000c00c040d7981 */ /* 0x000f62000c1e1500 */
[----:B0-----:R-:W-:-:S03]  /*0370*/  LEA R34, P0, R29, R6, 0x8 ;  /* 0x000000061d227211 */ /* 0x001fc600078040ff */
[----:B------:R-:W5:Y:S01]  /*0380*/  LDG.E.U16 R20, desc[UR12][R8.64] ;  /* 0x0000000c08147981 */ /* 0x000f62000c1e1500 */
[----:B------:R-:W-:-:S03]  /*0390*/  LEA.HI.X R35, R0, R7, RZ, 0x1, P0 ;  /* 0x0000000700237211 */ /* 0x000fc600000f0cff */
[----:B------:R-:W5:Y:S01]  /*03a0*/  LDG.E.U16 R18, desc[UR12][R8.64+0x40] ;  /* 0x0000400c08127981 */ /* 0x000f62000c1e1500 */
[----:B------:R-:W-:-:S03]  /*03b0*/  IMAD.WIDE.U32 R34, R17, 0x2, R34 ;  /* 0x0000000211227825 */ /* 0x000fc600078e0022 */
[----:B------:R0:W5:Y:S04]  /*03c0*/  LDG.E.U16 R14, desc[UR12][R8.64+0x80] ;  /* 0x0000800c080e7981 */ /* 0x000168000c1e1500 */
[----:B------:R-:W5:Y:S04]  /*03d0*/  LDG.E.U16 R0, desc[UR12][R34.64+0x80] ;  /* 0x0000800c22007981 */ /* 0x000f68000c1e1500 */
[----:B------:R-:W5:Y:S04]  /*03e0*/  LDG.E.U16 R51, desc[UR12][R2.64] ;  /* 0x0000000c02337981 */ /* 0x000f68000c1e1500 */
[----:B------:R1:W5:Y:S04]  /*03f0*/  LDG.E.U16 R55, desc[UR12][R2.64+0x40] ;  /* 0x0000400c02377981 */ /* 0x000368000c1e1500 */
[----:B------:R-:W5:Y:S01]  /*0400*/  LDG.E.U16 R69, desc[UR12][R4.64] ;  /* 0x0000000c04457981 */ /* 0x000f62000c1e1500 */
[----:B------:R-:W-:-:S03]  /*0410*/  LOP3.LUT R33, R19, 0x1c, RZ, 0xfc, !PT ;  /* 0x0000001c13217812 */ /* 0x000fc600078efcff */
[----:B------:R-:W5:Y:S01]  /*0420*/  LDG.E.U16 R15, desc[UR12][R4.64+0x40] ;  /* 0x0000400c040f7981 */ /* 0x000f62000c1e1500 */
[C---:B0-----:R-:W-:Y:S01]  /*0430*/  LEA R8, P0, R33.reuse, R6, 0x8 ;  /* 0x0000000621087211 */ /* 0x041fe200078040ff */
[----:B-1----:R-:W-:Y:S02]  /*0440*/  IMAD.SHL.U32 R2, R33, 0x80, RZ ;  /* 0x0000008021027824 */ /* 0x002fe400078e00ff */
[----:B------:R0:W5:Y:S03]  /*0450*/  LDG.E.U16 R47, desc[UR12][R4.64+0x80] ;  /* 0x0000800c042f7981 */ /* 0x000166000c1e1500 */
[----:B------:R-:W-:Y:S01]  /*0460*/  LEA.HI.X R9, R2, R7, RZ, 0x1, P0 ;  /* 0x0000000702097211 */ /* 0x000fe200000f0cff */
[----:B------:R-:W5:Y:S02]  /*0470*/  LDG.E.U16 R22, desc[UR12][R34.64] ;  /* 0x0000000c22167981 */ /* 0x000f64000c1e1500 */
[----:B------:R-:W-:-:S02]  /*0480*/  IMAD.WIDE.U32 R8, R17, 0x2, R8 ;  /* 0x0000000211087825 */ /* 0x000fc400078e0008 */
[----:B------:R-:W5:Y:S04]  /*0490*/  LDG.E.U16 R36, desc[UR12][R34.64+0x40] ;  /* 0x0000400c22247981 */ /* 0x000f68000c1e1500 */
[----:B------:R-:W5:Y:S01]  /*04a0*/  LDG.E.U16 R41, desc[UR12][R8.64+0x40] ;  /* 0x0000400c08297981 */ /* 0x000f62000c1e1500 */
[----:B------:R-:W-:-:S03]  /*04b0*/  LOP3.LUT R53, R19, 0x20, RZ, 0xfc, !PT ;  /* 0x0000002013357812 */ /* 0x000fc600078efcff */
[----:B------:R-:W5:Y:S04]  /*04c0*/  LDG.E.U16 R43, desc[UR12][R8.64] ;  /* 0x0000000c082b7981 */ /* 0x000f68000c1e1500 */
[----:B------:R-:W5:Y:S01]  /*04d0*/  LDG.E.U16 R11, desc[UR12][R8.64+0x80] ;  /* 0x0000800c080b7981 */ /* 0x000f62000c1e1500 */
[----:B------:R-:W-:Y:S01]  /*04e0*/  IMAD.SHL.U32 R2, R53, 0x80, RZ ;  /* 0x0000008035027824 */ /* 0x000fe200078e00ff */
[----:B------:R-:W-:Y:S01]  /*04f0*/  LOP3.LUT R45, R19, 0x24, RZ, 0xfc, !PT ;  /* 0x00000024132d7812 */ /* 0x000fe200078efcff */
[----:B------:R-:W1:Y:S01]  /*0500*/  S2UR UR8, SR_CgaCtaId ;  /* 0x00000000000879c3 */ /* 0x000e620000008800 */
[----:B0-----:R-:W-:Y:S01]  /*0510*/  LEA R4, P0, R53, R6, 0x8 ;  /* 0x0000000635047211 */ /* 0x001fe200078040ff */
[----:B------:R-:W5:Y:S01]  /*0520*/  LDG.E.U16 R3, desc[UR12][R34.64+0xc0] ;  /* 0x0000c00c22037981 */ /* 0x000f62000c1e1500 */
[----:B------:R-:W-:-:S02]  /*0530*/  IMAD R27, R17, 0x2, R10 ;  /* 0x00000002111b7824 */ /* 0x000fc400078e020a */
[----:B------:R-:W-:Y:S01]  /*0540*/  LEA.HI.X R5, R2, R7, RZ, 0x1, P0 ;  /* 0x0000000702057211 */ /* 0x000fe200000f0cff */
[----:B------:R0:W5:Y:S01]  /*0550*/  LDG.E.U16 R48, desc[UR12][R8.64+0xc0] ;  /* 0x0000c00c08307981 */ /* 0x000162000c1e1500 */
[C---:B------:R-:W-:Y:S01]  /*0560*/  IMAD.SHL.U32 R10, R45.reuse, 0x80, RZ ;  /* 0x000000802d0a7824 */ /* 0x040fe200078e00ff */
[----:B0-----:R-:W-:-:S04]  /*0570*/  LEA R8, P0, R45, R6, 0x8 ;  /* 0x000000062d087211 */ /* 0x001fc800078040ff */
[----:B------:R-:W-:-:S03]  /*0580*/  LEA.HI.X R9, R10, R7, RZ, 0x1, P0 ;  /* 0x000000070a097211 */ /* 0x000fc600000f0cff */
[----:B------:R-:W-:Y:S01]  /*0590*/  IMAD.WIDE.U32 R8, R17, 0x2, R8 ;  /* 0x0000000211087825 */ /* 0x000fe200078e0008 */
[----:B------:R-:W-:-:S04]  /*05a0*/  UMOV UR4, 0x400 ;  /* 0x0000040000047882 */ /* 0x000fc80000000000 */
[----:B------:R-:W5:Y:S01]  /*05b0*/  LDG.E.U16 R10, desc[UR12][R8.64] ;  /* 0x0000000c080a7981 */ /* 0x000f62000c1e1500 */
[----:B------:R-:W-:Y:S01]  /*05c0*/  IMAD.WIDE.U32 R4, R17, 0x2, R4 ;  /* 0x0000000211047825 */ /* 0x000fe200078e0004 */
[----:B------:R-:W-:Y:S01]  /*05d0*/  SHF.R.U32.HI R2, RZ, 0x1, R60 ;  /* 0x00000001ff027819 */ /* 0x000fe2000001163c */
[----:B-1----:R-:W-:Y:S01]  /*05e0*/  ULEA UR8, UR8, UR4, 0x18 ;  /* 0x0000000408087291 */ /* 0x002fe2000f8ec03f */
[----:B------:R-:W5:Y:S02]  /*05f0*/  LDG.E.U16 R44, desc[UR12][R8.64+0x80] ;  /* 0x0000800c082c7981 */ /* 0x000f64000c1e1500 */
[----:B------:R-:W-:Y:S02]  /*0600*/  LOP3.LUT R2, R27, R2, RZ, 0x3c, !PT ;  /* 0x000000021b027212 */ /* 0x000fe400078e3cff */
[----:B------:R-:W5:Y:S04]  /*0610*/  LDG.E.U16 R35, desc[UR12][R4.64+0x80] ;  /* 0x0000800c04237981 */ /* 0x000f68000c1e1500 */
[----:B------:R-:W5:Y:S04]  /*0620*/  LDG.E.U16 R46, desc[UR12][R4.64] ;  /* 0x0000000c042e7981 */ /* 0x000f68000c1e1500 */
[----:B------:R-:W5:Y:S04]  /*0630*/  LDG.E.U16 R27, desc[UR12][R4.64+0x40] ;  /* 0x0000400c041b7981 */ /* 0x000f68000c1e1500 */
[----:B------:R0:W5:Y:S04]  /*0640*/  LDG.E.U16 R31, desc[UR12][R4.64+0xc0] ;  /* 0x0000c00c041f7981 */ /* 0x000168000c1e1500 */
[----:B------:R-:W5:Y:S04]  /*0650*/  LDG.E.U16 R34, desc[UR12][R8.64+0xc0] ;  /* 0x0000c00c08227981 */ /* 0x000f68000c1e1500 */
[----:B--2---:R1:W-:Y:S04]  /*0660*/  STS.U16 [R2+UR8+0x40], R63 ;  /* 0x0000403f02007988 */ /* 0x0043e80008000408 */
[----:B---3--:R2:W-:Y:S01]  /*0670*/  STS.U16 [R2+UR8+0x2000], R38 ;  /* 0x0020002602007988 */ /* 0x0085e20008000408 */
[----:B-1----:R-:W-:-:S04]  /*0680*/  LOP3.LUT R63, R19, 0x28, RZ, 0xfc, !PT ;  /* 0x00000028133f7812 */ /* 0x002fc800078efcff */
[C---:B0-----:R-:W-:Y:S01]  /*0690*/  LEA R4, P0, R63.reuse, R6, 0x8 ;  /* 0x000000063f047211 */ /* 0x041fe200078040ff */
[----:B--2---:R-:W-:Y:S01]  /*06a0*/  IMAD.SHL.U32 R38, R63, 0x80, RZ ;  /* 0x000000803f267824 */ /* 0x004fe200078e00ff */
[----:B----4-:R0:W-:Y:S04]  /*06b0*/  STS.U16 [R2+UR8+0x2240], R16 ;  /* 0x0022401002007988 */ /* 0x0101e80008000408 */
[----:B------:R-:W-:Y:S01]  /*06c0*/  LEA.HI.X R5, R38, R7, RZ, 0x1, P0 ;  /* 0x0000000726057211 */ /* 0x000fe200000f0cff */
[----:B------:R1:W-:Y:S01]  /*06d0*/  STS.U16 [R2+UR8], R67 ;  /* 0x0000004302007988 */ /* 0x0003e20008000408 */
[----:B0-----:R-:W-:-:S03]  /*06e0*/  LOP3.LUT R16, R19, 0x2c, RZ, 0xfc, !PT ;  /* 0x0000002c13107812 */ /* 0x001fc600078efcff */
[----:B-----5:R0:W-:Y:S01]  /*06f0*/  STS.U16 [R2+UR8+0x2440], R61 ;  /* 0x0024403d02007988 */ /* 0x0201e20008000408 */
[----:B------:R-:W-:-:S03]  /*0700*/  IMAD.WIDE.U32 R4, R17, 0x2, R4 ;  /* 0x0000000211047825 */ /* 0x000fc600078e0004 */
[----:B-1----:R1:W2:Y:S01]  /*0710*/  LDG.E.U16 R67, desc[UR12][R8.64+0x40] ;  /* 0x0000400c08437981 */ /* 0x0022a2000c1e1500 */
[C---:B------:R-:W-:Y:S01]  /*0720*/  IMAD.SHL.U32 R38, R16.reuse, 0x80, RZ ;  /* 0x0000008010267824 */ /* 0x040fe200078e00ff */
[----:B0-----:R-:W-:Y:S02]  /*0730*/  LOP3.LUT R61, R19, 0x30, RZ, 0xfc, !PT ;  /* 0x00000030133d7812 */ /* 0x001fe400078efcff */
[----:B------:R0:W-:Y:S01]  /*0740*/  STS.U16 [R2+UR8+0x2040], R32 ;  /* 0x0020402002007988 */ /* 0x0001e20008000408 */
[----:B-1----:R-:W-:-:S03]  /*0750*/  LEA R8, P0, R16, R6, 0x8 ;  /* 0x0000000610087211 */ /* 0x002fc600078040ff */
[----:B------:R-:W-:Y:S01]  /*0760*/  STS.U16 [R2+UR8+0x240], R30 ;  /* 0x0002401e02007988 */ /* 0x000fe20008000408 */
[----:B------:R-:W-:-:S03]  /*0770*/  LEA.HI.X R9, R38, R7, RZ, 0x1, P0 ;  /* 0x0000000726097211 */ /* 0x000fc600000f0cff */
[----:B------:R-:W-:Y:S04]  /*0780*/  STS.U16 [R2+UR8+0x200], R28 ;  /* 0x0002001c02007988 */ /* 0x000fe80008000408 */
[----:B------:R-:W-:Y:S04]  /*0790*/  STS.U16 [R2+UR8+0x2200], R26 ;  /* 0x0022001a02007988 */ /* 0x000fe80008000408 */
[----:B------:R1:W-:Y:S04]  /*07a0*/  STS.U16 [R2+UR8+0x600], R24 ;  /* 0x0006001802007988 */ /* 0x0003e80008000408 */
[----:B------:R3:W-:Y:S04]  /*07b0*/  STS.U16 [R2+UR8+0x2640], R59 ;  /* 0x0026403b02007988 */ /* 0x0007e80008000408 */
[----:B0-----:R-:W4:Y:S01]  /*07c0*/  LDG.E.U16 R32, desc[UR12][R4.64] ;  /* 0x0000000c04207981 */ /* 0x001f22000c1e1500 */
[----:B-1----:R-:W-:-:S03]  /*07d0*/  IMAD.SHL.U32 R24, R61, 0x80, RZ ;  /* 0x000000803d187824 */ /* 0x002fc600078e00ff */
[----:B------:R-:W5:Y:S01]  /*07e0*/  LDG.E.U16 R30, desc[UR12][R4.64+0x40] ;  /* 0x0000400c041e7981 */ /* 0x000f62000c1e1500 */
[----:B---3--:R-:W-:-:S03]  /*07f0*/  LOP3.LUT R59, R19, 0x34, RZ, 0xfc, !PT ;  /* 0x00000034133b7812 */ /* 0x008fc600078efcff */
[----:B------:R-:W3:Y:S04]  /*0800*/  LDG.E.U16 R28, desc[UR12][R4.64+0x80] ;  /* 0x0000800c041c7981 */ /* 0x000ee8000c1e1500 */
[----:B------:R0:W4:Y:S04]  /*0810*/  LDG.E.U16 R26, desc[UR12][R4.64+0xc0] ;  /* 0x0000c00c041a7981 */ /* 0x000128000c1e1500 */
[----:B------:R1:W-:Y:S01]  /*0820*/  STS.U16 [R2+UR8+0x2600], R12 ;  /* 0x0026000c02007988 */ /* 0x0003e20008000408 */
[----:B0-----:R-:W-:-:S03]  /*0830*/  LEA R4, P0, R61, R6, 0x8 ;  /* 0x000000063d047211 */ /* 0x001fc600078040ff */
[----:B------:R0:W-:Y:S01]  /*0840*/  STS.U16 [R2+UR8+0x2840], R57 ;  /* 0x0028403902007988 */ /* 0x0001e20008000408 */
[----:B------:R-:W-:Y:S01]  /*0850*/  LEA.HI.X R5, R24, R7, RZ, 0x1, P0 ;  /* 0x0000000718057211 */ /* 0x000fe200000f0cff */
[C---:B-1----:R-:W-:Y:S01]  /*0860*/  IMAD.SHL.U32 R12, R59.reuse, 0x80, RZ ;  /* 0x000000803b0c7824 */ /* 0x042fe200078e00ff */
[----:B------:R-:W-:Y:S01]  /*0870*/  LEA R24, P0, R59, R6, 0x8 ;  /* 0x000000063b187211 */ /* 0x000fe200078040ff */
[----:B------:R1:W-:Y:S01]  /*0880*/  STS.U16 [R2+UR8+0x2800], R25 ;  /* 0x0028001902007988 */ /* 0x0003e20008000408 */
[----:B0-----:R-:W-:-:S03]  /*0890*/  LOP3.LUT R57, R19, 0x38, RZ, 0xfc, !PT ;  /* 0x0000003813397812 */ /* 0x001fc600078efcff */
[----:B------:R0:W-:Y:S02]  /*08a0*/  STS.U16 [R2+UR8+0x2a00], R13 ;  /* 0x002a000d02007988 */ /* 0x0001e40008000408 */
[C---:B------:R-:W-:Y:S01]  /*08b0*/  IMAD.SHL.U32 R40, R57.reuse, 0x80, RZ ;  /* 0x0000008039287824 */ /* 0x040fe200078e00ff */
[----:B-1----:R-:W-:Y:S02]  /*08c0*/  LEA.HI.X R25, R12, R7, RZ, 0x1, P0 ;  /* 0x000000070c197211 */ /* 0x002fe400000f0cff */
[----:B------:R-:W-:Y:S01]  /*08d0*/  LEA R12, P0, R57, R6, 0x8 ;  /* 0x00000006390c7211 */ /* 0x000fe200078040ff */
[----:B------:R-:W-:-:S03]  /*08e0*/  IMAD.WIDE.U32 R8, R17, 0x2, R8 ;  /* 0x0000000211087825 */ /* 0x000fc600078e0008 */
[----:B0-----:R-:W-:Y:S01]  /*08f0*/  LEA.HI.X R13, R40, R7, RZ, 0x1, P0 ;  /* 0x00000007280d7211 */ /* 0x001fe200000f0cff */
[----:B------:R0:W-:Y:S04]  /*0900*/  STS.U16 [R2+UR8+0x400], R20 ;  /* 0x0004001402007988 */ /* 0x0001e80008000408 */
[----:B------:R1:W-:Y:S01]  /*0910*/  STS.U16 [R2+UR8+0x440], R18 ;  /* 0x0004401202007988 */ /* 0x0003e20008000408 */
[----:B------:R-:W-:-:S03]  /*0920*/  IMAD.WIDE.U32 R12, R17, 0x2, R12 ;  /* 0x00000002110c7825 */ /* 0x000fc600078e000c */
[----:B0-----:R-:W4:Y:S04]  /*0930*/  LDG.E.U16 R20, desc[UR12][R8.64] ;  /* 0x0000000c08147981 */ /* 0x001f28000c1e1500 */
[----:B-1----:R-:W4:Y:S04]  /*0940*/  LDG.E.U16 R18, desc[UR12][R8.64+0x40] ;  /* 0x0000400c08127981 */ /* 0x002f28000c1e1500 */
[----:B------:R0:W-:Y:S01]  /*0950*/  STS.U16 [R2+UR8+0x2c00], R0 ;  /* 0x002c000002007988 */ /* 0x0001e20008000408 */
[----:B------:R-:W-:-:S04]  /*0960*/  IMAD.WIDE.U32 R4, R17, 0x2, R4 ;  /* 0x0000000211047825 */ /* 0x000fc800078e0004 */
[----:B------:R-:W-:Y:S01]  /*0970*/  IMAD.WIDE.U32 R24, R17, 0x2, R24 ;  /* 0x0000000211187825 */ /* 0x000fe200078e0018 */
[----:B------:R1:W-:Y:S04]  /*0980*/  STS.U16 [R2+UR8+0x2400], R14 ;  /* 0x0024000e02007988 */ /* 0x0003e80008000408 */
[----:B0-----:R-:W4:Y:S04]  /*0990*/  LDG.E.U16 R0, desc[UR12][R12.64] ;  /* 0x0000000c0c007981 */ /* 0x001f28000c1e1500 */
[----:B------:R0:W-:Y:S04]  /*09a0*/  STS.U16 [R2+UR8+0x640], R65 ;  /* 0x0006404102007988 */ /* 0x0001e80008000408 */
[----:B-1----:R-:W4:Y:S04]  /*09b0*/  LDG.E.U16 R14, desc[UR12][R8.64+0x80] ;  /* 0x0000800c080e7981 */ /* 0x002f28000c1e1500 */
[----:B------:R1:W-:Y:S04]  /*09c0*/  STS.U16 [R2+UR8+0x800], R51 ;  /* 0x0008003302007988 */ /* 0x0003e80008000408 */
[----:B0-----:R-:W4:Y:S04]  /*09d0*/  LDG.E.U16 R65, desc[UR12][R8.64+0xc0] ;  /* 0x0000c00c08417981 */ /* 0x001f28000c1e1500 */
[----:B------:R0:W-:Y:S04]  /*09e0*/  STS.U16 [R2+UR8+0x840], R55 ;  /* 0x0008403702007988 */ /* 0x0001e80008000408 */
[----:B------:R0:W-:Y:S04]  /*09f0*/  STS.U16 [R2+UR8+0xa40], R69 ;  /* 0x000a404502007988 */ /* 0x0001e80008000408 */
[----:B------:R-:W4:Y:S04]  /*0a00*/  LDG.E.U16 R8, desc[UR12][R4.64] ;  /* 0x0000000c04087981 */ /* 0x000f28000c1e1500 */
[----:B------:R-:W4:Y:S04]  /*0a10*/  LDG.E.U16 R38, desc[UR12][R4.64+0x40] ;  /* 0x0000400c04267981 */ /* 0x000f28000c1e1500 */
[----:B-1----:R-:W4:Y:S04]  /*0a20*/  LDG.E.U16 R51, desc[UR12][R4.64+0x80] ;  /* 0x0000800c04337981 */ /* 0x002f28000c1e1500 */
[----:B0-----:R-:W4:Y:S04]  /*0a30*/  LDG.E.U16 R55, desc[UR12][R4.64+0xc0] ;  /* 0x0000c00c04377981 */ /* 0x001f28000c1e1500 */
[----:B------:R-:W4:Y:S04]  /*0a40*/  LDG.E.U16 R69, desc[UR12][R24.64+0xc0] ;  /* 0x0000c00c18457981 */ /* 0x000f28000c1e1500 */
[----:B------:R-:W4:Y:S04]  /*0a50*/  LDG.E.U16 R4, desc[UR12][R24.64] ;  /* 0x0000000c18047981 */ /* 0x000f28000c1e1500 */
[----:B------:R0:W-:Y:S01]  /*0a60*/  STS.U16 [R2+UR8+0xe00], R41 ;  /* 0x000e002902007988 */ /* 0x0001e20008000408 */
[----:B------:R-:W-:Y:S01]  /*0a70*/  LOP3.LUT R19, R19, 0x3c, RZ, 0xfc, !PT ;  /* 0x0000003c13137812 */ /* 0x000fe200078efcff */
[----:B0-----:R-:W0:Y:S02]  /*0a80*/  LDC.64 R40, c[0x0][0x218] ;  /* 0x00008600ff287b82 */ /* 0x001e240000000a00 */
[----:B------:R1:W-:Y:S04]  /*0a90*/  STS.U16 [R2+UR8+0xa00], R15 ;  /* 0x000a000f02007988 */ /* 0x0003e80008000408 */
[----:B------:R1:W-:Y:S04]  /*0aa0*/  STS.U16 [R2+UR8+0x2a40], R47 ;  /* 0x002a402f02007988 */ /* 0x0003e80008000408 */
[----:B------:R1:W-:Y:S04]  /*0ab0*/  STS.U16 [R2+UR8+0xc00], R22 ;  /* 0x000c001602007988 */ /* 0x0003e80008000408 */
[----:B-1----:R-:W4:Y:S04]  /*0ac0*/  LDG.E.U16 R15, desc[UR12][R24.64+0x40] ;  /* 0x0000400c180f7981 */ /* 0x002f28000c1e1500 */
[----:B------:R1:W4:Y:S04]  /*0ad0*/  LDG.E.U16 R47, desc[UR12][R24.64+0x80] ;  /* 0x0000800c182f7981 */ /* 0x000328000c1e1500 */
[----:B------:R-:W4:Y:S01]  /*0ae0*/  LDG.E.U16 R22, desc[UR12][R12.64+0x40] ;  /* 0x0000400c0c167981 */ /* 0x000f22000c1e1500 */
[C---:B-1----:R-:W-:Y:S01]  /*0af0*/  LEA R24, P0, R19.reuse, R6, 0x8 ;  /* 0x0000000613187211 */ /* 0x042fe200078040ff */
[----:B------:R-:W-:-:S02]  /*0b00*/  IMAD.SHL.U32 R6, R19, 0x80, RZ ;  /* 0x0000008013067824 */ /* 0x000fc400078e00ff */
[----:B------:R1:W-:Y:S03]  /*0b10*/  STS.U16 [R2+UR8+0xc40], R36 ;  /* 0x000c402402007988 */ /* 0x0003e60008000408 */
[----:B------:R-:W-:Y:S01]  /*0b20*/  LEA.HI.X R25, R6, R7, RZ, 0x1, P0 ;  /* 0x0000000706197211 */ /* 0x000fe200000f0cff */
[----:B-1----:R-:W4:Y:S02]  /*0b30*/  LDG.E.U16 R36, desc[UR12][R12.64+0x80] ;  /* 0x0000800c0c247981 */ /* 0x002f24000c1e1500 */
[----:B------:R-:W-:Y:S01]  /*0b40*/  IMAD.WIDE.U32 R24, R17, 0x2, R24 ;  /* 0x0000000211187825 */ /* 0x000fe200078e0018 */
[----:B0-----:R-:W-:-:S03]  /*0b50*/  LEA R42, P0, R60, R40, 0x2 ;  /* 0x000000283c2a7211 */ /* 0x001fc600078010ff */
[----:B------:R-:W-:Y:S01]  /*0b60*/  IMAD.SHL.U32 R6, R60, 0x2, RZ ;  /* 0x000000023c067824 */ /* 0x000fe200078e00ff */
[----:B------:R0:W-:Y:S04]  /*0b70*/  STS.U16 [R2+UR8+0xe40], R43 ;  /* 0x000e402b02007988 */ /* 0x0001e80008000408 */
[----:B------:R-:W4:Y:S04]  /*0b80*/  LDG.E.U16 R5, desc[UR12][R24.64] ;  /* 0x0000000c18057981 */ /* 0x000f28000c1e1500 */
[----:B------:R-:W4:Y:S01]  /*0b90*/  LDG.E.U16 R7, desc[UR12][R24.64+0x40] ;  /* 0x0000400c18077981 */ /* 0x000f22000c1e1500 */
[----:B0-----:R-:W-:-:S03]  /*0ba0*/  LEA.HI.X R43, R6, R41, RZ, 0x1, P0 ;  /* 0x00000029062b7211 */ /* 0x001fc600000f0cff */
[----:B------:R0:W-:Y:S04]  /*0bb0*/  STS.U16 [R2+UR8+0x2e40], R11 ;  /* 0x002e400b02007988 */ /* 0x0001e80008000408 */
[----:B------:R-:W4:Y:S01]  /*0bc0*/  LDG.E.U16 R9, desc[UR12][R24.64+0xc0] ;  /* 0x0000c00c18097981 */ /* 0x000f22000c1e1500 */
[----:B------:R-:W-:-:S03]  /*0bd0*/  IMAD.WIDE.U32 R42, R17, 0x2, R42 ;  /* 0x00000002112a7825 */ /* 0x000fc600078e002a */
[----:B0-----:R-:W4:Y:S04]  /*0be0*/  LDG.E.U16 R11, desc[UR12][R24.64+0x80] ;  /* 0x0000800c180b7981 */ /* 0x001f28000c1e1500 */
[----:B------:R0:W-:Y:S04]  /*0bf0*/  STS.U16 [R2+UR8+0x2c40], R3 ;  /* 0x002c400302007988 */ /* 0x0001e80008000408 */
[----:B------:R1:W-:Y:S04]  /*0c00*/  STS.U16 [R2+UR8+0x1240], R10 ;  /* 0x0012400a02007988 */ /* 0x0003e80008000408 */
[----:B------:R1:W-:Y:S04]  /*0c10*/  STS.U16 [R2+UR8+0x3000], R35 ;  /* 0x0030002302007988 */ /* 0x0003e80008000408 */
[----:B0-----:R-:W4:Y:S04]  /*0c20*/  LDG.E.U16 R3, desc[UR12][R12.64+0xc0] ;  /* 0x0000c00c0c037981 */ /* 0x001f28000c1e1500 */
[----:B-1----:R-:W4:Y:S04]  /*0c30*/  LDG.E.U16 R10, desc[UR12][R42.64+0x2240] ;  /* 0x0022400c2a0a7981 */ /* 0x002f28000c1e1500 */
[----:B------:R-:W4:Y:S04]  /*0c40*/  LDG.E.U16 R35, desc[UR12][R42.64+0x2200] ;  /* 0x0022000c2a237981 */ /* 0x000f28000c1e1500 */
[----:B------:R-:W4:Y:S04]  /*0c50*/  LDG.E.U16 R13, desc[UR12][R42.64] ;  /* 0x0000000c2a0d7981 */ /* 0x000f28000c1e1500 */
[----:B------:R0:W-:Y:S04]  /*0c60*/  STS.U16 [R2+UR8+0x1040], R27 ;  /* 0x0010401b02007988 */ /* 0x0001e80008000408 */
[----:B------:R1:W-:Y:S04]  /*0c70*/  STS.U16 [R2+UR8+0x3040], R31 ;  /* 0x0030401f02007988 */ /* 0x0003e80008000408 */
[----:B------:R-:W4:Y:S04]  /*0c80*/  LDG.E.U16 R25, desc[UR12][R42.64+0x2000] ;  /* 0x0020000c2a197981 */ /* 0x000f28000c1e1500 */
[----:B0-----:R-:W4:Y:S04]  /*0c90*/  LDG.E.U16 R27, desc[UR12][R42.64+0x40] ;  /* 0x0000400c2a1b7981 */ /* 0x001f28000c1e1500 */
[----:B-1----:R-:W4:Y:S04]  /*0ca0*/  LDG.E.U16 R31, desc[UR12][R42.64+0x2040] ;  /* 0x0020400c2a1f7981 */ /* 0x002f28000c1e1500 */
[----:B------:R-:W4:Y:S04]  /*0cb0*/  LDG.E.U16 R24, desc[UR12][R42.64+0x2600] ;  /* 0x0026000c2a187981 */ /* 0x000f28000c1e1500 */
[----:B------:R-:W4:Y:S04]  /*0cc0*/  LDG.E.U16 R12, desc[UR12][R42.64+0x2440] ;  /* 0x0024400c2a0c7981 */ /* 0x000f28000c1e1500 */
[----:B------:R-:W4:Y:S04]  /*0cd0*/  LDG.E.U16 R6, desc[UR12][R42.64+0x3240] ;  /* 0x0032400c2a067981 */ /* 0x000f28000c1e1500 */
[----:B--2---:R0:W-:Y:S04]  /*0ce0*/  STS.U16 [R2+UR8+0x1200], R67 ;  /* 0x0012004302007988 */ /* 0x0041e80008000408 */
[----:B0-----:R-:W2:Y:S04]  /*0cf0*/  LDG.E.U16 R67, desc[UR12][R42.64+0x2400] ;  /* 0x0024000c2a437981 */ /* 0x001ea8000c1e1500 */
[----:B-----5:R0:W-:Y:S04]  /*0d00*/  STS.U16 [R2+UR8+0x1440], R30 ;  /* 0x0014401e02007988 */ /* 0x0201e80008000408 */
[----:B---3--:R1:W-:Y:S04]  /*0d10*/  STS.U16 [R2+UR8+0x3400], R28 ;  /* 0x0034001c02007988 */ /* 0x0083e80008000408 */
[----:B----4-:R3:W-:Y:S04]  /*0d20*/  STS.U16 [R2+UR8+0x3440], R26 ;  /* 0x0034401a02007988 */ /* 0x0107e80008000408 */
[----:B0-----:R-:W4:Y:S04]  /*0d30*/  LDG.E.U16 R30, desc[UR12][R42.64+0x2840] ;  /* 0x0028400c2a1e7981 */ /* 0x001f28000c1e1500 */
[----:B-1----:R-:W5:Y:S04]  /*0d40*/  LDG.E.U16 R28, desc[UR12][R42.64+0x2a40] ;  /* 0x002a400c2a1c7981 */ /* 0x002f68000c1e1500 */
[----:B---3--:R-:W3:Y:S04]  /*0d50*/  LDG.E.U16 R26, desc[UR12][R42.64+0x2a00] ;  /* 0x002a000c2a1a7981 */ /* 0x008ee8000c1e1500 */
[----:B------:R0:W-:Y:S04]  /*0d60*/  STS.U16 [R2+UR8+0x1640], R20 ;  /* 0x0016401402007988 */ /* 0x0001e80008000408 */
[----:B------:R1:W-:Y:S04]  /*0d70*/  STS.U16 [R2+UR8+0x1600], R18 ;  /* 0x0016001202007988 */ /* 0x0003e80008000408 */
[----:B0-----:R-:W4:Y:S04]  /*0d80*/  LDG.E.U16 R20, desc[UR12][R42.64+0x2c00] ;  /* 0x002c000c2a147981 */ /* 0x001f28000c1e1500 */
[----:B-1----:R-:W5:Y:S04]  /*0d90*/  LDG.E.U16 R18, desc[UR12][R42.64+0x2c40] ;  /* 0x002c400c2a127981 */ /* 0x002f68000c1e1500 */
[----:B------:R0:W-:Y:S04]  /*0da0*/  STS.U16 [R2+UR8+0x1c00], R0 ;  /* 0x001c000002007988 */ /* 0x0001e80008000408 */
[----:B0-----:R-:W3:Y:S04]  /*0db0*/  LDG.E.U16 R0, desc[UR12][R42.64+0x3440] ;  /* 0x0034400c2a007981 */ /* 0x001ee8000c1e1500 */
[----:B------:R0:W-:Y:S04]  /*0dc0*/  STS.U16 [R2+UR8+0x3640], R14 ;  /* 0x0036400e02007988 */ /* 0x0001e80008000408 */
[----:B------:R1:W-:Y:S04]  /*0dd0*/  STS.U16 [R2+UR8+0x3600], R65 ;  /* 0x0036004102007988 */ /* 0x0003e80008000408 */
[----:B0-----:R-:W3:Y:S04]  /*0de0*/  LDG.E.U16 R14, desc[UR12][R42.64+0x2e00] ;  /* 0x002e000c2a0e7981 */ /* 0x001ee8000c1e1500 */
[----:B------:R-:W-:Y:S04]  /*0df0*/  STS.U16 [R2+UR8+0x1800], R8 ;  /* 0x0018000802007988 */ /* 0x000fe80008000408 */
[----:B-1----:R-:W3:Y:S04]  /*0e00*/  LDG.E.U16 R65, desc[UR12][R42.64+0x2e40] ;  /* 0x002e400c2a417981 */ /* 0x002ee8000c1e1500 */
[----:B------:R0:W-:Y:S04]  /*0e10*/  STS.U16 [R2+UR8+0x3800], R51 ;  /* 0x0038003302007988 */ /* 0x0001e80008000408 */
[----:B------:R1:W-:Y:S04]  /*0e20*/  STS.U16 [R2+UR8+0x3840], R55 ;  /* 0x0038403702007988 */ /* 0x0003e80008000408 */
[----:B------:R-:W-:Y:S04]  /*0e30*/  STS.U16 [R2+UR8+0x3a00], R69 ;  /* 0x003a004502007988 */ /* 0x000fe80008000408 */
[----:B0-----:R-:W3:Y:S04]  /*0e40*/  LDG.E.U16 R51, desc[UR12][R42.64+0x3040] ;  /* 0x0030400c2a337981 */ /* 0x001ee8000c1e1500 */
[----:B------:R0:W-:Y:S04]  /*0e50*/  STS.U16 [R2+UR8+0x1a40], R4 ;  /* 0x001a400402007988 */ /* 0x0001e80008000408 */
[----:B-1----:R-:W3:Y:S04]  /*0e60*/  LDG.E.U16 R55, desc[UR12][R42.64+0x3000] ;  /* 0x0030000c2a377981 */ /* 0x002ee8000c1e1500 */
[----:B------:R-:W3:Y:S04]  /*0e70*/  LDG.E.U16 R8, desc[UR12][R42.64+0x3200] ;  /* 0x0032000c2a087981 */ /* 0x000ee8000c1e1500 */
[----:B0-----:R-:W3:Y:S04]  /*0e80*/  LDG.E.U16 R4, desc[UR12][R42.64+0x3400] ;  /* 0x0034000c2a047981 */ /* 0x001ee8000c1e1500 */
[----:B------:R-:W3:Y:S04]  /*0e90*/  LDG.E.U16 R69, desc[UR12][R42.64+0x3600] ;  /* 0x0036000c2a457981 */ /* 0x000ee8000c1e1500 */
[----:B------:R0:W-:Y:S02]  /*0ea0*/  STS.U16 [R2+UR8+0x2e00], R48 ;  /* 0x002e003002007988 */ /* 0x0001e40008000408 */
[----:B0-----:R-:W-:-:S02]  /*0eb0*/  LEA R48, P0, R49, R40, 0x7 ;  /* 0x0000002831307211 */ /* 0x001fc400078038ff */
[----:B------:R0:W-:Y:S02]  /*0ec0*/  STS.U16 [R2+UR8+0x1c40], R22 ;  /* 0x001c401602007988 */ /* 0x0001e40008000408 */
[----:B0-----:R-:W-:Y:S02]  /*0ed0*/  IMAD.SHL.U32 R22, R49, 0x40, RZ ;  /* 0x0000004031167824 */ /* 0x001fe400078e00ff */
[----:B------:R-:W-:Y:S03]  /*0ee0*/  STS.U16 [R2+UR8+0x1840], R38 ;  /* 0x0018402602007988 */ /* 0x000fe60008000408 */
[----:B------:R-:W-:Y:S01]  /*0ef0*/  LEA.HI.X R49, R22, R41, RZ, 0x1, P0 ;  /* 0x0000002916317211 */ /* 0x000fe200000f0cff */
[----:B------:R0:W-:Y:S01]  /*0f00*/  STS.U16 [R2+UR8+0x3c00], R36 ;  /* 0x003c002402007988 */ /* 0x0001e20008000408 */
[----:B------:R-:W-:Y:S01]  /*0f10*/  LEA R22, P0, R23, R40, 0x7 ;  /* 0x0000002817167211 */ /* 0x000fe200078038ff */
[----:B------:R-:W-:-:S04]  /*0f20*/  IMAD.WIDE.U32 R48, R17, 0x2, R48 ;  /* 0x0000000211307825 */ /* 0x000fc800078e0030 */
[----:B0-----:R-:W-:Y:S02]  /*0f30*/  IMAD.SHL.U32 R36, R23, 0x40, RZ ;  /* 0x0000004017247824 */ /* 0x001fe400078e00ff */
[----:B------:R-:W-:-:S03]  /*0f40*/  IMAD.SHL.U32 R38, R37, 0x40, RZ ;  /* 0x0000004025267824 */ /* 0x000fc600078e00ff */
[-C--:B------:R-:W-:Y:S02]  /*0f50*/  LEA.HI.X R23, R36, R41.reuse, RZ, 0x1, P0 ;  /* 0x0000002924177211 */ /* 0x080fe400000f0cff */
[----:B------:R-:W-:Y:S01]  /*0f60*/  LEA R36, P0, R37, R40, 0x7 ;  /* 0x0000002825247211 */ /* 0x000fe200078038ff */
[----:B------:R0:W-:Y:S01]  /*0f70*/  STS.U16 [R2+UR8+0x1e40], R5 ;  /* 0x001e400502007988 */ /* 0x0001e20008000408 */
[----:B------:R-:W-:Y:S02]  /*0f80*/  IMAD.WIDE.U32 R22, R17, 0x2, R22 ;  /* 0x0000000211167825 */ /* 0x000fe400078e0016 */
[----:B------:R-:W-:Y:S01]  /*0f90*/  LEA.HI.X R37, R38, R41, RZ, 0x1, P0 ;  /* 0x0000002926257211 */ /* 0x000fe200000f0cff */
[----:B------:R1:W-:Y:S01]  /*0fa0*/  STS.U16 [R2+UR8+0x1e00], R7 ;  /* 0x001e000702007988 */ /* 0x0003e20008000408 */
[----:B------:R-:W-:-:S03]  /*0fb0*/  IMAD.SHL.U32 R38, R21, 0x40, RZ ;  /* 0x0000004015267824 */ /* 0x000fc600078e00ff */
[----:B0-----:R-:W3:Y:S04]  /*0fc0*/  LDG.E.U16 R5, desc[UR12][R48.64] ;  /* 0x0000000c30057981 */ /* 0x001ee8000c1e1500 */
[----:B-1----:R0:W3:Y:S01]  /*0fd0*/  LDG.E.U16 R7, desc[UR12][R48.64+0x40] ;  /* 0x0000400c30077981 */ /* 0x0020e2000c1e1500 */
[----:B------:R-:W-:-:S03]  /*0fe0*/  IMAD.WIDE.U32 R36, R17, 0x2, R36 ;  /* 0x0000000211247825 */ /* 0x000fc600078e0024 */
[----:B------:R1:W-:Y:S04]  /*0ff0*/  STS.U16 [R2+UR8+0x3e40], R11 ;  /* 0x003e400b02007988 */ /* 0x0003e80008000408 */
[----:B------:R1:W-:Y:S01]  /*1000*/  STS.U16 [R2+UR8+0x3e00], R9 ;  /* 0x003e000902007988 */ /* 0x0003e20008000408 */
[----:B0-----:R-:W-:-:S03]  /*1010*/  LEA R48, P0, R21, R40, 0x7 ;  /* 0x0000002815307211 */ /* 0x001fc600078038ff */
[----:B-1----:R-:W3:Y:S01]  /*1020*/  LDG.E.U16 R11, desc[UR12][R22.64+0x40] ;  /* 0x0000400c160b7981 */ /* 0x002ee2000c1e1500 */
[----:B------:R-:W-:-:S03]  /*1030*/  LEA.HI.X R49, R38, R41, RZ, 0x1, P0 ;  /* 0x0000002926317211 */ /* 0x000fc600000f0cff */
[----:B------:R0:W3:Y:S01]  /*1040*/  LDG.E.U16 R9, desc[UR12][R22.64] ;  /* 0x0000000c16097981 */ /* 0x0000e2000c1e1500 */
[----:B------:R-:W-:Y:S01]  /*1050*/  LEA R38, P0, R39, R40, 0x7 ;  /* 0x0000002827267211 */ /* 0x000fe200078038ff */
[----:B------:R-:W-:Y:S02]  /*1060*/  IMAD.WIDE.U32 R48, R17, 0x2, R48 ;  /* 0x0000000211307825 */ /* 0x000fe400078e0030 */
[----:B------:R1:W-:Y:S04]  /*1070*/  STS.U16 [R2+UR8+0x1a00], R15 ;  /* 0x001a000f02007988 */ /* 0x0003e80008000408 */
[----:B------:R1:W-:Y:S01]  /*1080*/  STS.U16 [R2+UR8+0x4000], R13 ;  /* 0x0040000d02007988 */ /* 0x0003e20008000408 */
[----:B0-----:R-:W-:-:S03]  /*1090*/  IMAD.SHL.U32 R22, R39, 0x40, RZ ;  /* 0x0000004027167824 */ /* 0x001fc600078e00ff */
[----:B------:R-:W3:Y:S02]  /*10a0*/  LDG.E.U16 R21, desc[UR12][R48.64] ;  /* 0x0000000c30157981 */ /* 0x000ee4000c1e1500 */
[----:B------:R-:W-:Y:S02]  /*10b0*/  LEA.HI.X R39, R22, R41, RZ, 0x1, P0 ;  /* 0x0000002916277211 */ /* 0x000fe400000f0cff */
[----:B-1----:R-:W3:Y:S01]  /*10c0*/  LDG.E.U16 R15, desc[UR12][R36.64+0x40] ;  /* 0x0000400c240f7981 */ /* 0x002ee2000c1e1500 */
[----:B------:R-:W-:-:S03]  /*10d0*/  IMAD.SHL.U32 R22, R29, 0x40, RZ ;  /* 0x000000401d167824 */ /* 0x000fc600078e00ff */
[----:B------:R0:W3:Y:S04]  /*10e0*/  LDG.E.U16 R13, desc[UR12][R36.64] ;  /* 0x0000000c240d7981 */ /* 0x0000e8000c1e1500 */
[----:B------:R1:W3:Y:S01]  /*10f0*/  LDG.E.U16 R23, desc[UR12][R48.64+0x40] ;  /* 0x0000400c30177981 */ /* 0x0002e2000c1e1500 */
[----:B0-----:R-:W-:-:S04]  /*1100*/  LEA R36, P0, R29, R40, 0x7 ;  /* 0x000000281d247211 */ /* 0x001fc800078038ff */
[----:B------:R-:W-:Y:S01]  /*1110*/  LEA.HI.X R37, R22, R41, RZ, 0x1, P0 ;  /* 0x0000002916257211 */ /* 0x000fe200000f0cff */
[C---:B------:R-:W-:Y:S01]  /*1120*/  IMAD.SHL.U32 R22, R33.reuse, 0x40, RZ ;  /* 0x0000004021167824 */ /* 0x040fe200078e00ff */
[----:B-1----:R-:W-:-:S04]  /*1130*/  LEA R48, P0, R33, R40, 0x7 ;  /* 0x0000002821307211 */ /* 0x002fc800078038ff */
[-C--:B------:R-:W-:Y:S01]  /*1140*/  LEA.HI.X R49, R22, R41.reuse, RZ, 0x1, P0 ;  /* 0x0000002916317211 */ /* 0x080fe200000f0cff */
[C---:B------:R-:W-:Y:S01]  /*1150*/  IMAD.SHL.U32 R22, R53.reuse, 0x40, RZ ;  /* 0x0000004035167824 */ /* 0x040fe200078e00ff */
[----:B------:R-:W-:Y:S01]  /*1160*/  LEA R52, P0, R53, R40, 0x7 ;  /* 0x0000002835347211 */ /* 0x000fe200078038ff */
[----:B------:R0:W-:Y:S03]  /*1170*/  STS.U16 [R2+UR8+0x6200], R10 ;  /* 0x0062000a02007988 */ /* 0x0001e60008000408 */
[----:B------:R-:W-:Y:S01]  /*1180*/  LEA.HI.X R53, R22, R41, RZ, 0x1, P0 ;  /* 0x0000002916357211 */ /* 0x000fe200000f0cff */
[----:B------:R1:W-:Y:S01]  /*1190*/  STS.U16 [R2+UR8+0x3240], R44 ;  /* 0x0032402c02007988 */ /* 0x0003e20008000408 */
[----:B------:R-:W-:-:S04]  /*11a0*/  IMAD.WIDE.U32 R48, R17, 0x2, R48 ;  /* 0x0000000211307825 */ /* 0x000fc800078e0030 */
[C---:B0-----:R-:W-:Y:S01]  /*11b0*/  IMAD.SHL.U32 R10, R45.reuse, 0x40, RZ ;  /* 0x000000402d0a7824 */ /* 0x041fe200078e00ff */
[----:B------:R0:W-:Y:S01]  /*11c0*/  STS.U16 [R2+UR8+0x6240], R35 ;  /* 0x0062402302007988 */ /* 0x0001e20008000408 */
[----:B-1----:R-:W-:-:S03]  /*11d0*/  LEA R44, P0, R45, R40, 0x7 ;  /* 0x000000282d2c7211 */ /* 0x002fc600078038ff */
[----:B------:R-:W3:Y:S01]  /*11e0*/  LDG.E.U16 R33, desc[UR12][R48.64] ;  /* 0x0000000c30217981 */ /* 0x000ee2000c1e1500 */
[----:B------:R-:W-:Y:S01]  /*11f0*/  LEA.HI.X R45, R10, R41, RZ, 0x1, P0 ;  /* 0x000000290a2d7211 */ /* 0x000fe200000f0cff */
[----:B------:R-:W-:Y:S02]  /*1200*/  IMAD.SHL.U32 R22, R63, 0x40, RZ ;  /* 0x000000403f167824 */ /* 0x000fe400078e00ff */
[----:B0-----:R0:W3:Y:S02]  /*1210*/  LDG.E.U16 R35, desc[UR12][R48.64+0x40] ;  /* 0x0000400c30237981 */ /* 0x0010e4000c1e1500 */
[----:B0-----:R-:W-:Y:S01]  /*1220*/  IMAD.WIDE.U32 R48, R17, 0x2, R44 ;  /* 0x0000000211307825 */ /* 0x001fe200078e002c */
[----:B------:R-:W-:-:S04]  /*1230*/  LEA R44, P0, R63, R40, 0x7 ;  /* 0x000000283f2c7211 */ /* 0x000fc800078038ff */
[-C--:B------:R-:W-:Y:S01]  /*1240*/  LEA.HI.X R45, R22, R41.reuse, RZ, 0x1, P0 ;  /* 0x00000029162d7211 */ /* 0x080fe200000f0cff */
[C---:B------:R-:W-:Y:S01]  /*1250*/  IMAD.SHL.U32 R58, R16.reuse, 0x40, RZ ;  /* 0x00000040103a7824 */ /* 0x040fe200078e00ff */
[----:B------:R0:W-:Y:S01]  /*1260*/  STS.U16 [R2+UR8+0x4040], R27 ;  /* 0x0040401b02007988 */ /* 0x0001e20008000408 */
[C---:B------:R-:W-:Y:S01]  /*1270*/  IMAD.WIDE.U32 R62, R17.reuse, 0x2, R44 ;  /* 0x00000002113e7825 */ /* 0x040fe200078e002c */
[----:B------:R-:W-:Y:S02]  /*1280*/  LEA R44, P0, R16, R40, 0x7 ;  /* 0x00000028102c7211 */ /* 0x000fe400078038ff */
[----:B------:R1:W-:Y:S01]  /*1290*/  STS.U16 [R2+UR8+0x6000], R25 ;  /* 0x0060001902007988 */ /* 0x0003e20008000408 */
[C---:B------:R-:W-:Y:S01]  /*12a0*/  IMAD.WIDE.U32 R38, R17.reuse, 0x2, R38 ;  /* 0x0000000211267825 */ /* 0x040fe200078e0026 */
[----:B------:R-:W-:Y:S02]  /*12b0*/  LEA.HI.X R45, R58, R41, RZ, 0x1, P0 ;  /* 0x000000293a2d7211 */ /* 0x000fe400000f0cff */
[----:B------:R2:W-:Y:S01]  /*12c0*/  STS.U16 [R2+UR8+0x6040], R31 ;  /* 0x0060401f02007988 */ /* 0x0005e20008000408 */
[----:B------:R-:W-:-:S03]  /*12d0*/  IMAD.WIDE.U32 R36, R17, 0x2, R36 ;  /* 0x0000000211247825 */ /* 0x000fc600078e0024 */
[----:B0-----:R-:W3:Y:S01]  /*12e0*/  LDG.E.U16 R27, desc[UR12][R38.64+0x40] ;  /* 0x0000400c261b7981 */ /* 0x001ee2000c1e1500 */
[----:B------:R-:W-:-:S03]  /*12f0*/  IMAD.WIDE.U32 R52, R17, 0x2, R52 ;  /* 0x0000000211347825 */ /* 0x000fc600078e0034 */
[----:B-1----:R-:W3:Y:S01]  /*1300*/  LDG.E.U16 R25, desc[UR12][R38.64] ;  /* 0x0000000c26197981 */ /* 0x002ee2000c1e1500 */
[----:B------:R-:W-:-:S03]  /*1310*/  IMAD.SHL.U32 R16, R61, 0x40, RZ ;  /* 0x000000403d107824 */ /* 0x000fc600078e00ff */
[----:B------:R-:W3:Y:S04]  /*1320*/  LDG.E.U16 R29, desc[UR12][R36.64] ;  /* 0x0000000c241d7981 */ /* 0x000ee8000c1e1500 */
[----:B--2---:R-:W2:Y:S04]  /*1330*/  LDG.E.U16 R31, desc[UR12][R36.64+0x40] ;  /* 0x0000400c241f7981 */ /* 0x004ea8000c1e1500 */
[----:B------:R-:W2:Y:S01]  /*1340*/  LDG.E.U16 R39, desc[UR12][R52.64+0x40] ;  /* 0x0000400c34277981 */ /* 0x000ea2000c1e1500 */
[----:B------:R-:W-:-:S03]  /*1350*/  IMAD.SHL.U32 R56, R59, 0x40, RZ ;  /* 0x000000403b387824 */ /* 0x000fc600078e00ff */
[----:B------:R0:W-:Y:S04]  /*1360*/  STS.U16 [R2+UR8+0x6400], R67 ;  /* 0x0064004302007988 */ /* 0x0001e80008000408 */
[----:B------:R1:W2:Y:S04]  /*1370*/  LDG.E.U16 R37, desc[UR12][R52.64] ;  /* 0x0000000c34257981 */ /* 0x0002a8000c1e1500 */
[----:B------:R-:W2:Y:S04]  /*1380*/  LDG.E.U16 R10, desc[UR12][R48.64+0x40] ;  /* 0x0000400c300a7981 */ /* 0x000ea8000c1e1500 */
[----:B0-----:R0:W2:Y:S01]  /*1390*/  LDG.E.U16 R67, desc[UR12][R48.64] ;  /* 0x0000000c30437981 */ /* 0x0010a2000c1e1500 */
[----:B-1----:R-:W-:Y:S01]  /*13a0*/  IMAD.WIDE.U32 R52, R17, 0x2, R44 ;  /* 0x0000000211347825 */ /* 0x002fe200078e002c */
[----:B------:R-:W-:-:S02]  /*13b0*/  LEA R44, P0, R61, R40, 0x7 ;  /* 0x000000283d2c7211 */ /* 0x000fc400078038ff */
[----:B------:R1:W-:Y:S02]  /*13c0*/  STS.U16 [R2+UR8+0x6640], R24 ;  /* 0x0066401802007988 */ /* 0x0003e40008000408 */
[-C--:B------:R-:W-:Y:S02]  /*13d0*/  LEA.HI.X R45, R16, R41.reuse, RZ, 0x1, P0 ;  /* 0x00000029102d7211 */ /* 0x080fe400000f0cff */
[----:B------:R-:W2:Y:S01]  /*13e0*/  LDG.E.U16 R36, desc[UR12][R52.64+0x40] ;  /* 0x0000400c34247981 */ /* 0x000ea2000c1e1500 */
[----:B0-----:R-:W-:Y:S01]  /*13f0*/  IMAD.WIDE.U32 R48, R17, 0x2, R44 ;  /* 0x0000000211307825 */ /* 0x001fe200078e002c */
[----:B------:R-:W-:Y:S02]  /*1400*/  LEA R44, P0, R59, R40, 0x7 ;  /* 0x000000283b2c7211 */ /* 0x000fe400078038ff */
[----:B-1----:R-:W2:Y:S02]  /*1410*/  LDG.E.U16 R24, desc[UR12][R52.64] ;  /* 0x0000000c34187981 */ /* 0x002ea4000c1e1500 */
[----:B------:R-:W-:-:S02]  /*1420*/  LEA.HI.X R45, R56, R41, RZ, 0x1, P0 ;  /* 0x00000029382d7211 */ /* 0x000fc400000f0cff */
[----:B----4-:R0:W-:Y:S01]  /*1430*/  STS.U16 [R2+UR8+0x6c00], R20 ;  /* 0x006c001402007988 */ /* 0x0101e20008000408 */
[----:B------:R-:W-:-:S03]  /*1440*/  IMAD.WIDE.U32 R44, R17, 0x2, R44 ;  /* 0x00000002112c7825 */ /* 0x000fc600078e002c */
[----:B-----5:R1:W-:Y:S04]  /*1450*/  STS.U16 [R2+UR8+0x6c40], R18 ;  /* 0x006c401202007988 */ /* 0x0203e80008000408 */
[----:B------:R-:W4:Y:S04]  /*1460*/  LDG.E.U16 R53, desc[UR12][R44.64] ;  /* 0x0000000c2c357981 */ /* 0x000f28000c1e1500 */
[----:B0-----:R0:W5:Y:S01]  /*1470*/  LDG.E.U16 R20, desc[UR12][R44.64+0x40] ;  /* 0x0000400c2c147981 */ /* 0x001162000c1e1500 */
[----:B-1----:R-:W-:-:S03]  /*1480*/  IMAD.SHL.U32 R18, R57, 0x40, RZ ;  /* 0x0000004039127824 */ /* 0x002fc600078e00ff */
[----:B---3--:R1:W-:Y:S04]  /*1490*/  STS.U16 [R2+UR8+0x7440], R0 ;  /* 0x0074400002007988 */ /* 0x0083e80008000408 */
[----:B------:R3:W-:Y:S01]  /*14a0*/  STS.U16 [R2+UR8+0x6440], R12 ;  /* 0x0064400c02007988 */ /* 0x0007e20008000408 */
[----:B0-----:R-:W-:-:S03]  /*14b0*/  LEA R44, P0, R57, R40, 0x7 ;  /* 0x00000028392c7211 */ /* 0x001fc600078038ff */
[----:B------:R-:W5:Y:S01]  /*14c0*/  LDG.E.U16 R22, desc[UR12][R62.64+0x40] ;  /* 0x0000400c3e167981 */ /* 0x000f62000c1e1500 */
[-C--:B------:R-:W-:Y:S01]  /*14d0*/  LEA.HI.X R45, R18, R41.reuse, RZ, 0x1, P0 ;  /* 0x00000029122d7211 */ /* 0x080fe200000f0cff */
[C---:B-1----:R-:W-:Y:S01]  /*14e0*/  IMAD.SHL.U32 R0, R19.reuse, 0x40, RZ ;  /* 0x0000004013007824 */ /* 0x042fe200078e00ff */
[----:B------:R-:W-:Y:S01]  /*14f0*/  LEA R40, P0, R19, R40, 0x7 ;  /* 0x0000002813287211 */ /* 0x000fe200078038ff */
[----:B------:R0:W-:Y:S03]  /*1500*/  STS.U16 [R2+UR8+0x6840], R30 ;  /* 0x0068401e02007988 */ /* 0x0001e60008000408 */
[----:B------:R-:W-:Y:S01]  /*1510*/  LEA.HI.X R41, R0, R41, RZ, 0x1, P0 ;  /* 0x0000002900297211 */ /* 0x000fe200000f0cff */
[C---:B------:R-:W-:Y:S01]  /*1520*/  IMAD.WIDE.U32 R44, R17.reuse, 0x2, R44 ;  /* 0x00000002112c7825 */ /* 0x040fe200078e002c */
[----:B---3--:R-:W3:Y:S03]  /*1530*/  LDG.E.U16 R12, desc[UR12][R62.64] ;  /* 0x0000000c3e0c7981 */ /* 0x008ee6000c1e1500 */
[----:B------:R-:W-:Y:S01]  /*1540*/  IMAD.WIDE.U32 R40, R17, 0x2, R40 ;  /* 0x0000000211287825 */ /* 0x000fe200078e0028 */
[----:B------:R1:W-:Y:S04]  /*1550*/  STS.U16 [R2+UR8+0x3200], R34 ;  /* 0x0032002202007988 */ /* 0x0003e80008000408 */
[----:B------:R1:W-:Y:S04]  /*1560*/  STS.U16 [R2+UR8+0x1400], R32 ;  /* 0x0014002002007988 */ /* 0x0003e80008000408 */
[----:B------:R1:W-:Y:S04]  /*1570*/  STS.U16 [R2+UR8+0x3a40], R47 ;  /* 0x003a402f02007988 */ /* 0x0003e80008000408 */
[----:B------:R1:W-:Y:S04]  /*1580*/  STS.U16 [R2+UR8+0x3c40], R3 ;  /* 0x003c400302007988 */ /* 0x0003e80008000408 */
[----:B------:R-:W-:Y:S04]  /*1590*/  STS.U16 [R2+UR8+0x6a40], R26 ;  /* 0x006a401a02007988 */ /* 0x000fe80008000408 */
[----:B------:R1:W-:Y:S04]  /*15a0*/  STS.U16 [R2+UR8+0x6a00], R28 ;  /* 0x006a001c02007988 */ /* 0x0003e80008000408 */
[----:B------:R-:W3:Y:S04]  /*15b0*/  LDG.E.U16 R63, desc[UR12][R48.64] ;  /* 0x0000000c303f7981 */ /* 0x000ee8000c1e1500 */
[----:B0-----:R-:W3:Y:S04]  /*15c0*/  LDG.E.U16 R30, desc[UR12][R48.64+0x40] ;  /* 0x0000400c301e7981 */ /* 0x001ee8000c1e1500 */
[----:B------:R0:W-:Y:S04]  /*15d0*/  STS.U16 [R2+UR8+0x6e40], R14 ;  /* 0x006e400e02007988 */ /* 0x0001e80008000408 */
[----:B------:R0:W-:Y:S04]  /*15e0*/  STS.U16 [R2+UR8+0x6e00], R65 ;  /* 0x006e004102007988 */ /* 0x0001e80008000408 */
[----:B------:R0:W-:Y:S04]  /*15f0*/  STS.U16 [R2+UR8+0x7000], R55 ;  /* 0x0070003702007988 */ /* 0x0001e80008000408 */
[----:B------:R0:W-:Y:S04]  /*1600*/  STS.U16 [R2+UR8+0x7040], R51 ;  /* 0x0070403302007988 */ /* 0x0001e80008000408 */
[----:B------:R-:W-:Y:S04]  /*1610*/  STS.U16 [R2+UR8+0x7240], R8 ;  /* 0x0072400802007988 */ /* 0x000fe80008000408 */
[----:B------:R-:W-:Y:S04]  /*1620*/  STS.U16 [R2+UR8+0x7200], R6 ;  /* 0x0072000602007988 */ /* 0x000fe80008000408 */
[----:B------:R-:W-:Y:S04]  /*1630*/  STS.U16 [R2+UR8+0x7400], R4 ;  /* 0x0074000402007988 */ /* 0x000fe80008000408 */
[----:B------:R0:W-:Y:S04]  /*1640*/  STS.U16 [R2+UR8+0x7640], R69 ;  /* 0x0076404502007988 */ /* 0x0001e80008000408 */
[----:B-1----:R-:W3:Y:S04]  /*1650*/  LDG.E.U16 R34, desc[UR12][R42.64+0x2640] ;  /* 0x0026400c2a227981 */ /* 0x002ee8000c1e1500 */
[----:B------:R-:W3:Y:S04]  /*1660*/  LDG.E.U16 R32, desc[UR12][R42.64+0x2800] ;  /* 0x0028000c2a207981 */ /* 0x000ee8000c1e1500 */
[----:B------:R-:W3:Y:S04]  /*1670*/  LDG.E.U16 R47, desc[UR12][R42.64+0x3640] ;  /* 0x0036400c2a2f7981 */ /* 0x000ee8000c1e1500 */
[----:B------:R-:W3:Y:S04]  /*1680*/  LDG.E.U16 R3, desc[UR12][R42.64+0x3800] ;  /* 0x0038000c2a037981 */ /* 0x000ee8000c1e1500 */
[----:B------:R-:W3:Y:S04]  /*1690*/  LDG.E.U16 R28, desc[UR12][R42.64+0x3840] ;  /* 0x0038400c2a1c7981 */ /* 0x000ee8000c1e1500 */
[----:B------:R-:W3:Y:S04]  /*16a0*/  LDG.E.U16 R26, desc[UR12][R42.64+0x3a00] ;  /* 0x003a000c2a1a7981 */ /* 0x000ee8000c1e1500 */
[----:B0-----:R-:W3:Y:S04]  /*16b0*/  LDG.E.U16 R14, desc[UR12][R42.64+0x3a40] ;  /* 0x003a400c2a0e7981 */ /* 0x001ee8000c1e1500 */
[----:B------:R-:W3:Y:S04]  /*16c0*/  LDG.E.U16 R65, desc[UR12][R42.64+0x3c00] ;  /* 0x003c000c2a417981 */ /* 0x000ee8000c1e1500 */
[----:B------:R-:W3:Y:S04]  /*16d0*/  LDG.E.U16 R55, desc[UR12][R42.64+0x3c40] ;  /* 0x003c400c2a377981 */ /* 0x000ee8000c1e1500 */
[----:B------:R-:W3:Y:S04]  /*16e0*/  LDG.E.U16 R49, desc[UR12][R42.64+0x3e00] ;  /* 0x003e000c2a317981 */ /* 0x000ee8000c1e1500 */
[----:B------:R-:W3:Y:S04]  /*16f0*/  LDG.E.U16 R51, desc[UR12][R42.64+0x3e40] ;  /* 0x003e400c2a337981 */ /* 0x000ee8000c1e1500 */
[----:B------:R-:W3:Y:S04]  /*1700*/  LDG.E.U16 R69, desc[UR12][R44.64] ;  /* 0x0000000c2c457981 */ /* 0x000ee8000c1e1500 */
[----:B------:R-:W3:Y:S04]  /*1710*/  LDG.E.U16 R4, desc[UR12][R44.64+0x40] ;  /* 0x0000400c2c047981 */ /* 0x000ee8000c1e1500 */
[----:B------:R-:W3:Y:S04]  /*1720*/  LDG.E.U16 R6, desc[UR12][R40.64] ;  /* 0x0000000c28067981 */ /* 0x000ee8000c1e1500 */
[----:B------:R-:W3:Y:S04]  /*1730*/  LDG.E.U16 R8, desc[UR12][R40.64+0x40] ;  /* 0x0000400c28087981 */ /* 0x000ee8000c1e1500 */
[----:B------:R-:W-:Y:S04]  /*1740*/  STS.U16 [R2+UR8+0x1000], R46 ;  /* 0x0010002e02007988 */ /* 0x000fe80008000408 */
[----:B------:R-:W-:Y:S04]  /*1750*/  STS.U16 [R2+UR8+0x4240], R5 ;  /* 0x0042400502007988 */ /* 0x000fe80008000408 */
[----:B------:R-:W-:Y:S04]  /*1760*/  STS.U16 [R2+UR8+0x4200], R7 ;  /* 0x0042000702007988 */ /* 0x000fe80008000408 */
[----:B------:R-:W-:Y:S04]  /*1770*/  STS.U16 [R2+UR8+0x4400], R9 ;  /* 0x0044000902007988 */ /* 0x000fe80008000408 */
[----:B------:R-:W-:Y:S04]  /*1780*/  STS.U16 [R2+UR8+0x4440], R11 ;  /* 0x0044400b02007988 */ /* 0x000fe80008000408 */
[----:B------:R-:W-:Y:S04]  /*1790*/  STS.U16 [R2+UR8+0x4640], R13 ;  /* 0x0046400d02007988 */ /* 0x000fe80008000408 */
[----:B------:R-:W-:Y:S04]  /*17a0*/  STS.U16 [R2+UR8+0x4600], R15 ;  /* 0x0046000f02007988 */ /* 0x000fe80008000408 */
[----:B------:R-:W-:Y:S04]  /*17b0*/  STS.U16 [R2+UR8+0x4800], R21 ;  /* 0x0048001502007988 */ /* 0x000fe80008000408 */
[----:B------:R-:W-:Y:S01]  /*17c0*/  STS.U16 [R2+UR8+0x4840], R23 ;  /* 0x0048401702007988 */ /* 0x000fe20008000408 */
[----:B------:R-:W-:-:S03]  /*17d0*/  UIADD3 UR4, UR8, 0x4000, URZ ;  /* 0x0000400008047890 */ /* 0x000fc6000fffe03f */
[----:B------:R-:W-:Y:S04]  /*17e0*/  STS.U16 [R2+UR8+0x4e40], R33 ;  /* 0x004e402102007988 */ /* 0x000fe80008000408 */
[----:B------:R-:W-:Y:S01]  /*17f0*/  STS.U16 [R2+UR8+0x4e00], R35 ;  /* 0x004e002302007988 */ /* 0x000fe20008000408 */
[----:B------:R-:W-:Y:S02]  /*1800*/  USHF.R.U32.HI UR5, URZ, 0x4, UR8 ;  /* 0x000000043f057899 */ /* 0x000fe40008011608 */
[----:B------:R-:W-:Y:S02]  /*1810*/  USHF.R.U32.HI UR6, URZ, 0x4, UR4 ;  /* 0x000000043f067899 */ /* 0x000fe40008011604 */
[----:B------:R-:W-:Y:S02]  /*1820*/  USGXT.U32 UR4, UR5, 0xe ;  /* 0x0000000e0504789a */ /* 0x000fe40008000000 */
[----:B------:R-:W-:Y:S01]  /*1830*/  USGXT.U32 UR6, UR6, 0xe ;  /* 0x0000000e0606789a */ /* 0x000fe20008000000 */
[----:B------:R-:W-:Y:S04]  /*1840*/  STS.U16 [R2+UR8+0x4a00], R27 ;  /* 0x004a001b02007988 */ /* 0x000fe80008000408 */
[----:B------:R-:W-:Y:S04]  /*1850*/  STS.U16 [R2+UR8+0x4a40], R25 ;  /* 0x004a401902007988 */ /* 0x000fe80008000408 */
[----:B------:R-:W-:Y:S04]  /*1860*/  STS.U16 [R2+UR8+0x4c00], R29 ;  /* 0x004c001d02007988 */ /* 0x000fe80008000408 */
[----:B--2---:R-:W-:Y:S04]  /*1870*/  STS.U16 [R2+UR8+0x4c40], R31 ;  /* 0x004c401f02007988 */ /* 0x004fe80008000408 */
[----:B------:R-:W-:Y:S04]  /*1880*/  STS.U16 [R2+UR8+0x5040], R39 ;  /* 0x0050402702007988 */ /* 0x000fe80008000408 */
[----:B------:R-:W-:Y:S04]  /*1890*/  STS.U16 [R2+UR8+0x5000], R37 ;  /* 0x0050002502007988 */ /* 0x000fe80008000408 */
[----:B------:R-:W-:Y:S04]  /*18a0*/  STS.U16 [R2+UR8+0x5200], R10 ;  /* 0x0052000a02007988 */ /* 0x000fe80008000408 */
[----:B------:R-:W-:Y:S04]  /*18b0*/  STS.U16 [R2+UR8+0x5240], R67 ;  /* 0x0052404302007988 */ /* 0x000fe80008000408 */
[----:B------:R-:W-:Y:S04]  /*18c0*/  STS.U16 [R2+UR8+0x5600], R36 ;  /* 0x0056002402007988 */ /* 0x000fe80008000408 */
[----:B------:R-:W-:Y:S04]  /*18d0*/  STS.U16 [R2+UR8+0x5640], R24 ;  /* 0x0056401802007988 */ /* 0x000fe80008000408 */
[----:B----4-:R-:W-:Y:S04]  /*18e0*/  STS.U16 [R2+UR8+0x5a40], R53 ;  /* 0x005a403502007988 */ /* 0x010fe80008000408 */
[----:B-----5:R-:W-:Y:S04]  /*18f0*/  STS.U16 [R2+UR8+0x5a00], R20 ;  /* 0x005a001402007988 */ /* 0x020fe80008000408 */
[----:B------:R-:W-:Y:S04]  /*1900*/  STS.U16 [R2+UR8+0x5440], R22 ;  /* 0x0054401602007988 */ /* 0x000fe80008000408 */
[----:B---3--:R-:W-:Y:S04]  /*1910*/  STS.U16 [R2+UR8+0x5400], R12 ;  /* 0x0054000c02007988 */ /* 0x008fe80008000408 */
[----:B------:R-:W-:Y:S04]  /*1920*/  STS.U16 [R2+UR8+0x5800], R63 ;  /* 0x0058003f02007988 */ /* 0x000fe80008000408 */
[----:B------:R-:W-:Y:S01]  /*1930*/  STS.U16 [R2+UR8+0x5840], R30 ;  /* 0x0058401e02007988 */ /* 0x000fe20008000408 */
[----:B------:R-:W-:Y:S01]  /*1940*/  UMOV UR5, 0x40000040 ;  /* 0x4000004000057882 */ /* 0x000fe20000000000 */
[----:B------:R-:W-:-:S02]  /*1950*/  UMOV UR7, 0x40000040 ;  /* 0x4000004000077882 */ /* 0x000fc40000000000 */
        /* <DEDUP_REMOVED lines=10> */
[----:B------:R0:W-:Y:S04]  /*1a00*/  STS.U16 [R2+UR8+0x7e00], R51 ;  /* 0x007e003302007988 */ /* 0x0001e80008000408 */
[----:B------:R-:W-:Y:S04]  /*1a10*/  STS.U16 [R2+UR8+0x5c00], R69 ;  /* 0x005c004502007988 */ /* 0x000fe80008000408 */
[----:B------:R1:W-:Y:S04]  /*1a20*/  STS.U16 [R2+UR8+0x5c40], R4 ;  /* 0x005c400402007988 */ /* 0x0003e80008000408 */
[----:B------:R-:W-:Y:S04]  /*1a30*/  STS.U16 [R2+UR8+0x5e40], R6 ;  /* 0x005e400602007988 */ /* 0x000fe80008000408 */
[----:B------:R2:W-:Y:S01]  /*1a40*/  STS.U16 [R2+UR8+0x5e00], R8 ;  /* 0x005e000802007988 */ /* 0x0005e20008000408 */
[----:B------:R-:W-:Y:S06]  /*1a50*/  BAR.SYNC.DEFER_BLOCKING 0x0 ;  /* 0x0000000000007b1d */ /* 0x000fec0000010000 */
[----:B0-----:R-:W-:-:S06]  /*1a60*/  WARPGROUP.ARRIVE ;  /* 0x00000000000079c5 */ /* 0x001fcc0000000000 */
[----:B------:R-:W-:Y:S01]  /*1a70*/  HGMMA.64x64x16.F32 R24, gdesc[UR4].tnspB, RZ, !UPT ;  /* 0x40e00000041879f0 */ /* 0x000fe2000c7008ff */
[----:B------:R-:W-:Y:S02]  /*1a80*/  UIADD3 UR7, UP0, UR4, 0x2, URZ ;  /* 0x0000000204077890 */ /* 0x000fe4000ff1e03f */
[----:B------:R-:W-:Y:S01]  /*1a90*/  UIADD3 UR9, UP1, UR6, 0x80, URZ ;  /* 0x0000008006097890 */ /* 0x000fe2000ff3e03f */
[----:B------:R-:W-:Y:S01]  /*1aa0*/  UMOV UR4, URZ ;  /* 0x0000003f00047c82 */ /* 0x000fe20008000000 */
[----:B------:R-:W-:Y:S01]  /*1ab0*/  UMOV UR5, URZ ;  /* 0x0000003f00057c82 */ /* 0x000fe20008000000 */
[----:B------:R-:W-:Y:S02]  /*1ac0*/  UIADD3.X UR6, UR4, 0x40000040, URZ, UP0, !UPT ;  /* 0x4000004004067890 */ /* 0x000fe400087fe43f */
[----:B------:R-:W-:Y:S01]  /*1ad0*/  UIADD3.X UR10, UR5, 0x40000040, URZ, UP1, !UPT ;  /* 0x40000040050a7890 */ /* 0x000fe20008ffe43f */
[----:B------:R-:W-:-:S04]  /*1ae0*/  UMOV UR4, UR7 ;  /* 0x0000000700047c82 */ /* 0x000fc80008000000 */
[----:B------:R-:W-:Y:S01]  /*1af0*/  UMOV UR5, UR6 ;  /* 0x0000000600057c82 */ /* 0x000fe20008000000 */
[----:B------:R-:W-:Y:S01]  /*1b00*/  UMOV UR6, UR9 ;  /* 0x0000000900067c82 */ /* 0x000fe20008000000 */
[----:B------:R-:W-:Y:S02]  /*1b10*/  UMOV UR7, UR10 ;  /* 0x0000000a00077c82 */ /* 0x000fe40008000000 */
[----:B------:R-:W-:Y:S01]  /*1b20*/  HGMMA.64x64x16.F32 R24, gdesc[UR4].tnspB, R24 ;  /* 0x40e00000041879f0 */ /* 0x000fe20008700818 */
[----:B------:R-:W-:Y:S02]  /*1b30*/  UIADD3.64 UR16, UR4, 0x2, URZ ;  /* 0x0000000204107897 */ /* 0x000fe4000fffe03f */
[----:B------:R-:W-:-:S09]  /*1b40*/  UIADD3.64 UR18, UR6, 0x80, URZ ;  /* 0x0000008006127897 */ /* 0x000fd2000fffe03f */
        /* <DEDUP_REMOVED lines=11> */
[----:B------:R-:W-:Y:S02]  /*1c00*/  UIADD3.64 UR18, UR6, 0x280, URZ ;  /* 0x0000028006127897 */ /* 0x000fe4000fffe03f */
[----:B------:R-:W-:Y:S02]  /*1c10*/  UIADD3.64 UR4, UR4, 0x204, URZ ;  /* 0x0000020404047897 */ /* 0x000fe4000fffe03f */
[----:B------:R-:W-:-:S05]  /*1c20*/  UIADD3.64 UR6, UR6, 0x300, URZ ;  /* 0x0000030006067897 */ /* 0x000fca000fffe03f */
[----:B------:R-:W-:Y:S01]  /*1c30*/  HGMMA.64x64x16.F32 R24, gdesc[UR16].tnspB, R24 ;  /* 0x40e00000101879f0 */ /* 0x000fe20008700818 */
[----:B------:R-:W1:Y:S03]  /*1c40*/  S2R R3, SR_TID.X ;  /* 0x0000000000037919 */ /* 0x000e660000002100 */
[----:B------:R-:W-:Y:S01]  /*1c50*/  HGMMA.64x64x16.F32 R24, gdesc[UR4].tnspB, R24, gsb0 ;  /* 0x40e00000041879f0 */ /* 0x000fe20008000818 */
[C---:B-1----:R-:W-:Y:S02]  /*1c60*/  IMAD.SHL.U32 R4, R3.reuse, 0x100, RZ ;  /* 0x0000010003047824 */ /* 0x042fe400078e00ff */
[C---:B--2---:R-:W-:Y:S02]  /*1c70*/  IMAD.SHL.U32 R2, R3.reuse, 0x20, RZ ;  /* 0x0000002003027824 */ /* 0x044fe400078e00ff */
[----:B------:R-:W-:Y:S01]  /*1c80*/  IMAD.SHL.U32 R5, R3, 0x10, RZ ;  /* 0x0000001003057824 */ /* 0x000fe200078e00ff */
[----:B------:R-:W-:-:S02]  /*1c90*/  LOP3.LUT R4, R4, 0x1800, RZ, 0xc0, !PT ;  /* 0x0000180004047812 */ /* 0x000fc400078ec0ff */
[----:B------:R-:W-:Y:S02]  /*1ca0*/  LOP3.LUT R2, R2, 0x60, RZ, 0xc0, !PT ;  /* 0x0000006002027812 */ /* 0x000fe400078ec0ff */
[----:B------:R-:W-:Y:S02]  /*1cb0*/  SHF.R.S32.HI R6, RZ, 0x5, R3 ;  /* 0x00000005ff067819 */ /* 0x000fe40000011403 */
[--C-:B------:R-:W-:Y:S02]  /*1cc0*/  LOP3.LUT R7, R4, 0x70, R5.reuse, 0xf8, !PT ;  /* 0x0000007004077812 */ /* 0x100fe400078ef805 */
[----:B------:R-:W-:Y:S01]  /*1cd0*/  LOP3.LUT R5, R2, 0x780, R5, 0xf8, !PT ;  /* 0x0000078002057812 */ /* 0x000fe200078ef805 */
[----:B------:R-:W-:Y:S01]  /*1ce0*/  IMAD.SHL.U32 R2, R3, 0x2, RZ ;  /* 0x0000000203027824 */ /* 0x000fe200078e00ff */
[----:B------:R-:W-:Y:S02]  /*1cf0*/  SGXT R6, R6, 0x1 ;  /* 0x000000010606781a */ /* 0x000fe40000000200 */
[----:B------:R-:W-:-:S02]  /*1d00*/  SHF.R.S32.HI R62, RZ, 0x2, R3 ;  /* 0x00000002ff3e7819 */ /* 0x000fc40000011403 */
[----:B------:R-:W-:Y:S02]  /*1d10*/  LOP3.LUT R7, R7, 0x2010, R6, 0x78, !PT ;  /* 0x0000201007077812 */ /* 0x000fe400078e7806 */
[----:B------:R-:W-:Y:S02]  /*1d20*/  SGXT R62, R62, 0x1 ;  /* 0x000000013e3e781a */ /* 0x000fe40000000200 */
[----:B------:R-:W-:Y:S02]  /*1d30*/  LOP3.LUT R2, R2, 0x80, RZ, 0xc0, !PT ;  /* 0x0000008002027812 */ /* 0x000fe400078ec0ff */
[----:B------:R-:W-:Y:S02]  /*1d40*/  LOP3.LUT R62, R5, 0x2010, R62, 0xf8, !PT ;  /* 0x00002010053e7812 */ /* 0x000fe400078ef83e */
[----:B------:R-:W-:Y:S01]  /*1d50*/  IADD3 R2, R7, UR8, R2 ;  /* 0x0000000807027c10 */ /* 0x000fe2000fffe002 */
[----:B------:R-:W-:Y:S02]  /*1d60*/  WARPGROUP.DEPBAR.LE gsb0, 0x0 ;  /* 0x00008000000079c5 */ /* 0x000fe40000010000 */
[----:B------:R-:W-:-:S02]  /*1d70*/  IMAD.MOV.U32 R4, RZ, RZ, R24 ;  /* 0x000000ffff047224 */ /* 0x000fc400078e0018 */
[----:B------:R-:W-:Y:S02]  /*1d80*/  IMAD.MOV.U32 R5, RZ, RZ, R26 ;  /* 0x000000ffff057224 */ /* 0x000fe400078e001a */
[----:B------:R-:W-:Y:S02]  /*1d90*/  IMAD.MOV.U32 R6, RZ, RZ, R40 ;  /* 0x000000ffff067224 */ /* 0x000fe400078e0028 */
[----:B------:R-:W-:Y:S01]  /*1da0*/  IMAD.MOV.U32 R7, RZ, RZ, R42 ;  /* 0x000000ffff077224 */ /* 0x000fe200078e002a */
[----:B------:R-:W-:Y:S01]  /*1db0*/  BAR.SYNC.DEFER_BLOCKING 0x0 ;  /* 0x0000000000007b1d */ /* 0x000fe20000010000 */
[----:B------:R-:W-:Y:S02]  /*1dc0*/  IMAD.MOV.U32 R8, RZ, RZ, R28 ;  /* 0x000000ffff087224 */ /* 0x000fe400078e001c */
[----:B------:R-:W-:Y:S02]  /*1dd0*/  IMAD.MOV.U32 R9, RZ, RZ, R30 ;  /* 0x000000ffff097224 */ /* 0x000fe400078e001e */
[----:B------:R-:W-:-:S02]  /*1de0*/  IMAD.MOV.U32 R10, RZ, RZ, R44 ;  /* 0x000000ffff0a7224 */ /* 0x000fc400078e002c */
[----:B------:R-:W-:Y:S02]  /*1df0*/  IMAD.MOV.U32 R11, RZ, RZ, R46 ;  /* 0x000000ffff0b7224 */ /* 0x000fe400078e002e */
[----:B------:R-:W-:Y:S02]  /*1e00*/  IMAD.MOV.U32 R12, RZ, RZ, R32 ;  /* 0x000000ffff0c7224 */ /* 0x000fe400078e0020 */
[----:B------:R-:W-:Y:S02]  /*1e10*/  IMAD.MOV.U32 R13, RZ, RZ, R34 ;  /* 0x000000ffff0d7224 */ /* 0x000fe400078e0022 */
[----:B------:R-:W-:Y:S02]  /*1e20*/  IMAD.MOV.U32 R14, RZ, RZ, R48 ;  /* 0x000000ffff0e7224 */ /* 0x000fe400078e0030 */
[----:B------:R-:W-:Y:S02]  /*1e30*/  IMAD.MOV.U32 R15, RZ, RZ, R50 ;  /* 0x000000ffff0f7224 */ /* 0x000fe400078e0032 */
[----:B------:R-:W-:Y:S01]  /*1e40*/  IMAD.MOV.U32 R24, RZ, RZ, R25 ;  /* 0x000000ffff187224 */ /* 0x000fe200078e0019 */
[----:B------:R-:W-:Y:S01]  /*1e50*/  LOP3.LUT R40, R62, 0x10, RZ, 0x3c, !PT ;  /* 0x000000103e287812 */ /* 0x000fe200078e3cff */
[----:B------:R-:W-:-:S02]  /*1e60*/  IMAD.MOV.U32 R20, RZ, RZ, R36 ;  /* 0x000000ffff147224 */ /* 0x000fc400078e0024 */
[----:B------:R-:W-:Y:S02]  /*1e70*/  IMAD.MOV.U32 R21, RZ, RZ, R38 ;  /* 0x000000ffff157224 */ /* 0x000fe400078e0026 */
[----:B------:R-:W-:Y:S01]  /*1e80*/  IMAD.MOV.U32 R22, RZ, RZ, R52 ;  /* 0x000000ffff167224 */ /* 0x000fe200078e0034 */
[----:B------:R0:W-:Y:S01]  /*1e90*/  STS.128 [R62+UR8], R4 ;  /* 0x000000043e007988 */ /* 0x0001e20008000c08 */
[----:B------:R-:W-:Y:S02]  /*1ea0*/  IMAD.MOV.U32 R23, RZ, RZ, R54 ;  /* 0x000000ffff177224 */ /* 0x000fe400078e0036 */
[----:B------:R-:W-:Y:S01]  /*1eb0*/  IMAD.MOV.U32 R25, RZ, RZ, R27 ;  /* 0x000000ffff197224 */ /* 0x000fe200078e001b */
[----:B------:R1:W-:Y:S01]  /*1ec0*/  STS.128 [R62+UR8+0x800], R8 ;  /* 0x000800083e007988 */ /* 0x0003e20008000c08 */
[----:B------:R-:W-:Y:S02]  /*1ed0*/  IMAD.MOV.U32 R26, RZ, RZ, R41 ;  /* 0x000000ffff1a7224 */ /* 0x000fe400078e0029 */
[----:B------:R-:W-:Y:S01]  /*1ee0*/  IMAD.MOV.U32 R27, RZ, RZ, R43 ;  /* 0x000000ffff1b7224 */ /* 0x000fe200078e002b */
[----:B------:R2:W-:Y:S04]  /*1ef0*/  STS.128 [R62+UR8+0x1000], R12 ;  /* 0x0010000c3e007988 */ /* 0x0005e80008000c08 */
[----:B------:R3:W-:Y:S01]  /*1f00*/  STS.128 [R62+UR8+0x1800], R20 ;  /* 0x001800143e007988 */ /* 0x0007e20008000c08 */
[----:B0-----:R-:W-:-:S02]  /*1f10*/  IMAD.MOV.U32 R4, RZ, RZ, R29 ;  /* 0x000000ffff047224 */ /* 0x001fc400078e001d */
[----:B------:R-:W-:Y:S02]  /*1f20*/  IMAD.MOV.U32 R5, RZ, RZ, R31 ;  /* 0x000000ffff057224 */ /* 0x000fe400078e001f */
[----:B------:R-:W-:Y:S02]  /*1f30*/  IMAD.MOV.U32 R6, RZ, RZ, R45 ;  /* 0x000000ffff067224 */ /* 0x000fe400078e002d */
[----:B------:R-:W-:Y:S02]  /*1f40*/  IMAD.MOV.U32 R7, RZ, RZ, R47 ;  /* 0x000000ffff077224 */ /* 0x000fe400078e002f */
[----:B-1----:R-:W-:Y:S02]  /*1f50*/  IMAD.MOV.U32 R8, RZ, RZ, R33 ;  /* 0x000000ffff087224 */ /* 0x002fe400078e0021 */
[----:B------:R-:W-:Y:S02]  /*1f60*/  IMAD.MOV.U32 R9, RZ, RZ, R35 ;  /* 0x000000ffff097224 */ /* 0x000fe400078e0023 */
[----:B------:R-:W-:-:S02]  /*1f70*/  IMAD.MOV.U32 R10, RZ, RZ, R49 ;  /* 0x000000ffff0a7224 */ /* 0x000fc400078e0031 */
[----:B------:R-:W-:Y:S02]  /*1f80*/  IMAD.MOV.U32 R11, RZ, RZ, R51 ;  /* 0x000000ffff0b7224 */ /* 0x000fe400078e0033 */
[----:B--2---:R-:W-:Y:S02]  /*1f90*/  IMAD.MOV.U32 R12, RZ, RZ, R37 ;  /* 0x000000ffff0c7224 */ /* 0x004fe400078e0025 */
[----:B------:R-:W-:Y:S02]  /*1fa0*/  IMAD.MOV.U32 R13, RZ, RZ, R39 ;  /* 0x000000ffff0d7224 */ /* 0x000fe400078e0027 */
[----:B------:R-:W-:Y:S02]  /*1fb0*/  IMAD.MOV.U32 R14, RZ, RZ, R53 ;  /* 0x000000ffff0e7224 */ /* 0x000fe400078e0035 */
[----:B------:R-:W-:Y:S01]  /*1fc0*/  IMAD.MOV.U32 R15, RZ, RZ, R55 ;  /* 0x000000ffff0f7224 */ /* 0x000fe200078e0037 */
[----:B------:R-:W-:Y:S01]  /*1fd0*/  STS.128 [R40+UR8], R24 ;  /* 0x0000001828007988 */ /* 0x000fe20008000c08 */
[----:B------:R-:W3:Y:S03]  /*1fe0*/  LDC.64 R36, c[0x0][0x220] ;  /* 0x00008800ff247b82 */ /* 0x000ee60000000a00 */
[----:B------:R-:W-:Y:S04]  /*1ff0*/  STS.128 [R40+UR8+0x800], R4 ;  /* 0x0008000428007988 */ /* 0x000fe80008000c08 */
[----:B------:R0:W-:Y:S04]  /*2000*/  STS.128 [R40+UR8+0x1000], R8 ;  /* 0x0010000828007988 */ /* 0x0001e80008000c08 */
[----:B------:R1:W-:Y:S01]  /*2010*/  STS.128 [R40+UR8+0x1800], R12 ;  /* 0x0018000c28007988 */ /* 0x0003e20008000c08 */
[----:B------:R-:W-:Y:S01]  /*2020*/  BAR.SYNC.DEFER_BLOCKING 0x0 ;  /* 0x0000000000007b1d */ /* 0x000fe20000010000 */
[----:B------:R-:W-:-:S02]  /*2030*/  LOP3.LUT R38, R3, 0x60, RZ, 0xc0, !PT ;  /* 0x0000006003267812 */ /* 0x000fc400078ec0ff */
[----:B------:R-:W-:-:S04]  /*2040*/  SHF.R.U32.HI R3, RZ, 0x5, R3 ;  /* 0x00000005ff037819 */ /* 0x000fc80000011603 */
[----:B------:R-:W-:Y:S01]  /*2050*/  SGXT.U32 R3, R3, 0x2 ;  /* 0x000000020303781a */ /* 0x000fe20000000000 */
[----:B------:R-:W2:Y:S04]  /*2060*/  LDS.128 R28, [R2] ;  /* 0x00000000021c7984 */ /* 0x000ea80000000c00 */
[----:B------:R-:W4:Y:S04]  /*2070*/  LDS.128 R32, [R2+0x100] ;  /* 0x0001000002207984 */ /* 0x000f280000000c00 */
[----:B------:R-:W5:Y:S01]  /*2080*/  LDS.128 R4, [R2+0x200] ;  /* 0x0002000002047984 */ /* 0x000f620000000c00 */
[----:B------:R-:W-:Y:S01]  /*2090*/  IMAD.SHL.U32 R38, R38, 0x2, RZ ;  /* 0x0000000226267824 */ /* 0x000fe200078e00ff */
[----:B---3--:R-:W-:-:S02]  /*20a0*/  LEA R20, P0, R60, R36, 0x3 ;  /* 0x000000243c147211 */ /* 0x008fc400078018ff */
[C---:B0-----:R-:W-:Y:S01]  /*20b0*/  LOP3.LUT R11, R3.reuse, 0x4, RZ, 0xfc, !PT ;  /* 0x00000004030b7812 */ /* 0x041fe200078efcff */
[----:B------:R-:W-:Y:S01]  /*20c0*/  LDS.128 R40, [R2+0x600] ;  /* 0x0006000002287984 */ /* 0x000fe20000000c00 */
[-C--:B------:R-:W-:Y:S02]  /*20d0*/  LEA.HI.X R21, R38, R37.reuse, RZ, 0x2, P0 ;  /* 0x0000002526157211 */ /* 0x080fe400000f14ff */
[----:B-1----:R-:W-:Y:S01]  /*20e0*/  LOP3.LUT R13, R3, 0x8, RZ, 0xfc, !PT ;  /* 0x00000008030d7812 */ /* 0x002fe200078efcff */
[C---:B------:R-:W-:Y:S01]  /*20f0*/  IMAD.SHL.U32 R12, R11.reuse, 0x40, RZ ;  /* 0x000000400b0c7824 */ /* 0x040fe200078e00ff */
[----:B------:R-:W-:Y:S01]  /*2100*/  LEA R10, P0, R11, R36, 0x8 ;  /* 0x000000240b0a7211 */ /* 0x000fe200078040ff */
[----:B------:R-:W-:Y:S01]  /*2110*/  LDS.128 R44, [R2+0x700] ;  /* 0x00070000022c7984 */ /* 0x000fe20000000c00 */
[----:B------:R-:W-:Y:S01]  /*2120*/  LOP3.LUT R15, R3, 0xc, RZ, 0xfc, !PT ;  /* 0x0000000c030f7812 */ /* 0x000fe200078efcff */
[----:B------:R-:W-:Y:S01]  /*2130*/  IMAD.WIDE.U32 R8, R17, 0x4, R20 ;  /* 0x0000000411087825 */ /* 0x000fe200078e0014 */
[----:B------:R-:W-:-:S02]  /*2140*/  LEA.HI.X R11, R12, R37, RZ, 0x2, P0 ;  /* 0x000000250c0b7211 */ /* 0x000fc400000f14ff */
[----:B------:R-:W-:Y:S01]  /*2150*/  LOP3.LUT R21, R3, 0x10, RZ, 0xfc, !PT ;  /* 0x0000001003157812 */ /* 0x000fe200078efcff */
[C---:B------:R-:W-:Y:S01]  /*2160*/  IMAD.SHL.U32 R20, R13.reuse, 0x40, RZ ;  /* 0x000000400d147824 */ /* 0x040fe200078e00ff */
[-C--:B------:R-:W-:Y:S01]  /*2170*/  LEA R12, P0, R13, R36.reuse, 0x8 ;  /* 0x000000240d0c7211 */ /* 0x080fe200078040ff */
[C---:B------:R-:W-:Y:S01]  /*2180*/  IMAD.SHL.U32 R22, R15.reuse, 0x40, RZ ;  /* 0x000000400f167824 */ /* 0x040fe200078e00ff */
[-C--:B------:R-:W-:Y:S01]  /*2190*/  LEA R14, P1, R15, R36.reuse, 0x8 ;  /* 0x000000240f0e7211 */ /* 0x080fe200078240ff */
[C---:B------:R-:W-:Y:S01]  /*21a0*/  IMAD.SHL.U32 R24, R21.reuse, 0x40, RZ ;  /* 0x0000004015187824 */ /* 0x040fe200078e00ff */
[-C--:B------:R-:W-:Y:S02]  /*21b0*/  LEA.HI.X R13, R20, R37.reuse, RZ, 0x2, P0 ;  /* 0x00000025140d7211 */ /* 0x080fe400000f14ff */
[----:B------:R-:W-:Y:S02]  /*21c0*/  LEA R20, P0, R21, R36, 0x8 ;  /* 0x0000002415147211 */ /* 0x000fe400078040ff */
[-C--:B------:R-:W-:Y:S01]  /*21d0*/  LEA.HI.X R15, R22, R37.reuse, RZ, 0x2, P1 ;  /* 0x00000025160f7211 */ /* 0x080fe200008f14ff */
[----:B------:R-:W-:Y:S01]  /*21e0*/  IMAD.WIDE.U32 R10, R17, 0x4, R10 ;  /* 0x00000004110a7825 */ /* 0x000fe200078e000a */
[----:B------:R-:W-:Y:S01]  /*21f0*/  LEA.HI.X R21, R24, R37, RZ, 0x2, P0 ;  /* 0x0000002518157211 */ /* 0x000fe200000f14ff */
[----:B--2---:R-:W-:Y:S01]  /*2200*/  STG.E desc[UR12][R8.64], R28 ;  /* 0x0000001c08007986 */ /* 0x004fe2000c10190c */
[----:B------:R-:W-:-:S03]  /*2210*/  LOP3.LUT R23, R3, 0x18, RZ, 0xfc, !PT ;  /* 0x0000001803177812 */ /* 0x000fc600078efcff */
[----:B------:R0:W-:Y:S01]  /*2220*/  STG.E desc[UR12][R8.64+0x80], R30 ;  /* 0x0000801e08007986 */ /* 0x0001e2000c10190c */
[----:B------:R-:W-:-:S03]  /*2230*/  LOP3.LUT R25, R3, 0x20, RZ, 0xfc, !PT ;  /* 0x0000002003197812 */ /* 0x000fc600078efcff */
[----:B----4-:R-:W-:Y:S04]  /*2240*/  STG.E desc[UR12][R10.64], R32 ;  /* 0x000000200a007986 */ /* 0x010fe8000c10190c */
[----:B------:R1:W-:Y:S01]  /*2250*/  STG.E desc[UR12][R10.64+0x80], R34 ;  /* 0x000080220a007986 */ /* 0x0003e2000c10190c */
[----:B0-----:R-:W-:-:S04]  /*2260*/  IMAD.WIDE.U32 R8, R17, 0x4, R12 ;  /* 0x0000000411087825 */ /* 0x001fc800078e000c */
[C---:B------:R-:W-:Y:S01]  /*2270*/  IMAD.WIDE.U32 R12, R17.reuse, 0x4, R14 ;  /* 0x00000004110c7825 */ /* 0x040fe200078e000e */
[----:B------:R-:W-:Y:S03]  /*2280*/  STG.E desc[UR12][R8.64], R29 ;  /* 0x0000001d08007986 */ /* 0x000fe6000c10190c */
[----:B------:R-:W-:Y:S01]  /*2290*/  IMAD.WIDE.U32 R14, R17, 0x4, R20 ;  /* 0x00000004110e7825 */ /* 0x000fe200078e0014 */
[----:B------:R0:W-:Y:S01]  /*22a0*/  STG.E desc[UR12][R8.64+0x80], R31 ;  /* 0x0000801f08007986 */ /* 0x0001e2000c10190c */
[C---:B------:R-:W-:Y:S02]  /*22b0*/  LOP3.LUT R21, R3.reuse, 0x14, RZ, 0xfc, !PT ;  /* 0x0000001403157812 */ /* 0x040fe400078efcff */
[----:B-1----:R-:W-:Y:S01]  /*22c0*/  LOP3.LUT R11, R3, 0x1c, RZ, 0xfc, !PT ;  /* 0x0000001c030b7812 */ /* 0x002fe200078efcff */
[----:B------:R-:W-:Y:S01]  /*22d0*/  STG.E desc[UR12][R12.64], R33 ;  /* 0x000000210c007986 */ /* 0x000fe2000c10190c */
[----:B------:R-:W-:-:S03]  /*22e0*/  LEA R10, P6, R23, R36, 0x8 ;  /* 0x00000024170a7211 */ /* 0x000fc600078c40ff */
[----:B------:R1:W-:Y:S01]  /*22f0*/  STG.E desc[UR12][R12.64+0x80], R35 ;  /* 0x000080230c007986 */ /* 0x0003e2000c10190c */
[----:B------:R-:W-:Y:S01]  /*2300*/  IMAD.SHL.U32 R20, R21, 0x40, RZ ;  /* 0x0000004015147824 */ /* 0x000fe200078e00ff */
[----:B------:R-:W-:Y:S01]  /*2310*/  LOP3.LUT R27, R3, 0x24, RZ, 0xfc, !PT ;  /* 0x00000024031b7812 */ /* 0x000fe200078efcff */
[----:B------:R-:W-:Y:S01]  /*2320*/  IMAD.SHL.U32 R22, R11, 0x40, RZ ;  /* 0x000000400b167824 */ /* 0x000fe200078e00ff */
[-C--:B0-----:R-:W-:Y:S01]  /*2330*/  LEA R8, P5, R21, R36.reuse, 0x8 ;  /* 0x0000002415087211 */ /* 0x081fe200078a40ff */
[----:B------:R-:W-:Y:S01]  /*2340*/  IMAD.SHL.U32 R24, R25, 0x40, RZ ;  /* 0x0000004019187824 */ /* 0x000fe200078e00ff */
[----:B------:R-:W-:Y:S01]  /*2350*/  LEA R34, P0, R11, R36, 0x8 ;  /* 0x000000240b227211 */ /* 0x000fe200078040ff */
[----:B-----5:R0:W-:Y:S01]  /*2360*/  STG.E desc[UR12][R14.64], R4 ;  /* 0x000000040e007986 */ /* 0x0201e2000c10190c */
[----:B-1----:R-:W-:-:S03]  /*2370*/  IMAD.SHL.U32 R12, R23, 0x40, RZ ;  /* 0x00000040170c7824 */ /* 0x002fc600078e00ff */
[----:B------:R1:W-:Y:S01]  /*2380*/  STG.E desc[UR12][R14.64+0x80], R6 ;  /* 0x000080060e007986 */ /* 0x0003e2000c10190c */
[-C--:B------:R-:W-:Y:S02]  /*2390*/  LEA R32, P1, R25, R36.reuse, 0x8 ;  /* 0x0000002419207211 */ /* 0x080fe400078240ff */
[-C--:B------:R-:W-:Y:S02]  /*23a0*/  LEA.HI.X R11, R12, R37.reuse, RZ, 0x2, P6 ;  /* 0x000000250c0b7211 */ /* 0x080fe400030f14ff */
[----:B------:R-:W2:Y:S01]  /*23b0*/  LDS.128 R12, [R2+0x300] ;  /* 0x00030000020c7984 */ /* 0x000ea20000000c00 */
[-C--:B------:R-:W-:Y:S01]  /*23c0*/  LEA.HI.X R9, R20, R37.reuse, RZ, 0x2, P5 ;  /* 0x0000002514097211 */ /* 0x080fe200028f14ff */
[C---:B0-----:R-:W-:Y:S01]  /*23d0*/  IMAD.SHL.U32 R4, R27.reuse, 0x40, RZ ;  /* 0x000000401b047824 */ /* 0x041fe200078e00ff */
[-C--:B------:R-:W-:Y:S02]  /*23e0*/  LEA.HI.X R35, R22, R37.reuse, RZ, 0x2, P0 ;  /* 0x0000002516237211 */ /* 0x080fe400000f14ff */
[----:B------:R-:W-:Y:S01]  /*23f0*/  LEA R30, P2, R27, R36, 0x8 ;  /* 0x000000241b1e7211 */ /* 0x000fe200078440ff */
[----:B------:R-:W0:Y:S01]  /*2400*/  LDS.128 R20, [R2+0x400] ;  /* 0x0004000002147984 */ /* 0x000e220000000c00 */
[----:B------:R-:W-:-:S03]  /*2410*/  LEA.HI.X R33, R24, R37, RZ, 0x2, P1 ;  /* 0x0000002518217211 */ /* 0x000fc600008f14ff */
[----:B------:R-:W3:Y:S01]  /*2420*/  LDS.128 R24, [R2+0x500] ;  /* 0x0005000002187984 */ /* 0x000ee20000000c00 */
[C---:B------:R-:W-:Y:S02]  /*2430*/  LOP3.LUT R29, R3.reuse, 0x28, RZ, 0xfc, !PT ;  /* 0x00000028031d7812 */ /* 0x040fe400078efcff */
[----:B------:R-:W-:Y:S02]  /*2440*/  LOP3.LUT R3, R3, 0x2c, RZ, 0xfc, !PT ;  /* 0x0000002c03037812 */ /* 0x000fe400078efcff */
[CC--:B------:R-:W-:Y:S01]  /*2450*/  LEA R54, P1, R29.reuse, R36.reuse, 0x8 ;  /* 0x000000241d367211 */ /* 0x0c0fe200078240ff */
[----:B-1----:R-:W-:Y:S01]  /*2460*/  IMAD.SHL.U32 R6, R29, 0x40, RZ ;  /* 0x000000401d067824 */ /* 0x002fe200078e00ff */
[-C--:B------:R-:W-:Y:S02]  /*2470*/  LEA R28, P3, R3, R36.reuse, 0x8 ;  /* 0x00000024031c7211 */ /* 0x080fe400078640ff */
[-C--:B------:R-:W-:Y:S01]  /*2480*/  LEA R38, P4, R61, R36.reuse, 0x8 ;  /* 0x000000243d267211 */ /* 0x080fe200078840ff */
[----:B------:R-:W-:Y:S01]  /*2490*/  IMAD.WIDE.U32 R8, R17, 0x4, R8 ;  /* 0x0000000411087825 */ /* 0x000fe200078e0008 */
[----:B------:R-:W-:-:S02]  /*24a0*/  LEA R48, P5, R59, R36, 0x8 ;  /* 0x000000243b307211 */ /* 0x000fc400078a40ff */
[-C--:B------:R-:W-:Y:S01]  /*24b0*/  LEA.HI.X R31, R4, R37.reuse, RZ, 0x2, P2 ;  /* 0x00000025041f7211 */ /* 0x080fe200010f14ff */
[----:B------:R-:W-:Y:S01]  /*24c0*/  IMAD.WIDE.U32 R10, R17, 0x4, R10 ;  /* 0x00000004110a7825 */ /* 0x000fe200078e000a */
[-C--:B------:R-:W-:Y:S02]  /*24d0*/  LEA R50, P6, R57, R36.reuse, 0x8 ;  /* 0x0000002439327211 */ /* 0x080fe400078c40ff */
[-C--:B------:R-:W-:Y:S01]  /*24e0*/  LEA.HI.X R55, R6, R37.reuse, RZ, 0x2, P1 ;  /* 0x0000002506377211 */ /* 0x080fe200008f14ff */
[----:B------:R-:W-:Y:S01]  /*24f0*/  IMAD.WIDE.U32 R34, R17, 0x4, R34 ;  /* 0x0000000411227825 */ /* 0x000fe200078e0022 */
[----:B------:R-:W-:Y:S02]  /*2500*/  LEA R52, P0, R19, R36, 0x8 ;  /* 0x0000002413347211 */ /* 0x000fe400078040ff */
[-C--:B------:R-:W-:Y:S01]  /*2510*/  LEA.HI.X R29, R58, R37.reuse, RZ, 0x2, P3 ;  /* 0x000000253a1d7211 */ /* 0x080fe200018f14ff */
[----:B------:R-:W-:Y:S01]  /*2520*/  IMAD.WIDE.U32 R32, R17, 0x4, R32 ;  /* 0x0000000411207825 */ /* 0x000fe200078e0020 */
[----:B------:R-:W-:-:S02]  /*2530*/  LEA.HI.X R39, R16, R37, RZ, 0x2, P4 ;  /* 0x0000002510277211 */ /* 0x000fc400020f14ff */
[-C--:B------:R-:W-:Y:S01]  /*2540*/  LEA.HI.X R49, R56, R37.reuse, RZ, 0x2, P5 ;  /* 0x0000002538317211 */ /* 0x080fe200028f14ff */
[C---:B------:R-:W-:Y:S01]  /*2550*/  IMAD.WIDE.U32 R30, R17.reuse, 0x4, R30 ;  /* 0x00000004111e7825 */ /* 0x040fe200078e001e */
[-C--:B------:R-:W-:Y:S02]  /*2560*/  LEA.HI.X R51, R18, R37.reuse, RZ, 0x2, P6 ;  /* 0x0000002512337211 */ /* 0x080fe400030f14ff */
[----:B------:R-:W-:Y:S01]  /*2570*/  LEA.HI.X R53, R0, R37, RZ, 0x2, P0 ;  /* 0x0000002500357211 */ /* 0x000fe200000f14ff */
[C---:B------:R-:W-:Y:S01]  /*2580*/  IMAD.WIDE.U32 R54, R17.reuse, 0x4, R54 ;  /* 0x0000000411367825 */ /* 0x040fe200078e0036 */
[----:B--2---:R-:W-:Y:S03]  /*2590*/  STG.E desc[UR12][R8.64], R12 ;  /* 0x0000000c08007986 */ /* 0x004fe6000c10190c */
[C---:B------:R-:W-:Y:S01]  /*25a0*/  IMAD.WIDE.U32 R28, R17.reuse, 0x4, R28 ;  /* 0x00000004111c7825 */ /* 0x040fe200078e001c */
[----:B------:R-:W-:Y:S03]  /*25b0*/  STG.E desc[UR12][R8.64+0x80], R14 ;  /* 0x0000800e08007986 */ /* 0x000fe6000c10190c */
[C---:B------:R-:W-:Y:S01]  /*25c0*/  IMAD.WIDE.U32 R38, R17.reuse, 0x4, R38 ;  /* 0x0000000411267825 */ /* 0x040fe200078e0026 */
[----:B------:R-:W-:Y:S04]  /*25d0*/  STG.E desc[UR12][R10.64], R5 ;  /* 0x000000050a007986 */ /* 0x000fe8000c10190c */
[----:B------:R-:W-:Y:S01]  /*25e0*/  STG.E desc[UR12][R10.64+0x80], R7 ;  /* 0x000080070a007986 */ /* 0x000fe2000c10190c */
[----:B------:R-:W-:-:S03]  /*25f0*/  IMAD.WIDE.U32 R48, R17, 0x4, R48 ;  /* 0x0000000411307825 */ /* 0x000fc600078e0030 */
[----:B------:R-:W-:Y:S01]  /*2600*/  STG.E desc[UR12][R34.64], R13 ;  /* 0x0000000d22007986 */ /* 0x000fe2000c10190c */
[----:B------:R-:W-:-:S03]  /*2610*/  IMAD.WIDE.U32 R50, R17, 0x4, R50 ;  /* 0x0000000411327825 */ /* 0x000fc600078e0032 */
[----:B------:R-:W-:Y:S01]  /*2620*/  STG.E desc[UR12][R34.64+0x80], R15 ;  /* 0x0000800f22007986 */ /* 0x000fe2000c10190c */
[----:B------:R-:W-:-:S03]  /*2630*/  IMAD.WIDE.U32 R52, R17, 0x4, R52 ;  /* 0x0000000411347825 */ /* 0x000fc600078e0034 */
[----:B0-----:R-:W-:Y:S04]  /*2640*/  STG.E desc[UR12][R32.64], R20 ;  /* 0x0000001420007986 */ /* 0x001fe8000c10190c */
[----:B------:R-:W-:Y:S04]  /*2650*/  STG.E desc[UR12][R32.64+0x80], R22 ;  /* 0x0000801620007986 */ /* 0x000fe8000c10190c */
[----:B---3--:R-:W-:Y:S04]  /*2660*/  STG.E desc[UR12][R30.64], R24 ;  /* 0x000000181e007986 */ /* 0x008fe8000c10190c */
[----:B------:R-:W-:Y:S04]  /*2670*/  STG.E desc[UR12][R30.64+0x80], R26 ;  /* 0x0000801a1e007986 */ /* 0x000fe8000c10190c */
        /* <DEDUP_REMOVED lines=11> */
[----:B------:R-:W-:Y:S01]  /*2730*/  STG.E desc[UR12][R52.64+0x80], R47 ;  /* 0x0000802f34007986 */ /* 0x000fe2000c10190c */
[----:B------:R-:W-:Y:S05]  /*2740*/  EXIT ;  /* 0x000000000000794d */ /* 0x000fea0003800000 */
.L_x_0:
[----:B------:R-:W-:-:S00]  /*2750*/  BRA `(.L_x_0) ;  /* 0xfffffffc00fc7947 */ /* 0x000fc0000383ffff */
[----:B------:R-:W-:-:S00]  /*2760*/  NOP ;  /* 0x0000000000007918 */ /* 0x000fc00000000000 */
        /* <DEDUP_REMOVED lines=9> */
.L_x_1:


//--------------------- .nv.shared.gluon_mma      --------------------------
	.section	.nv.shared.gluon_mma,"aw",@nobits
	.sectionflags	@""
	.align	16
	.zero		1024


//--------------------- .nv.shared.reserved.0     --------------------------
	.section	.nv.shared.reserved.0,"aw",@nobits
	.weak		__nv_reservedSMEM_offset_0_alias
	.size		__nv_reservedSMEM_offset_0_alias, 0, 0
	.other		__nv_reservedSMEM_offset_0_alias,@"STO_CUDA_RESERVED_SHARED STV_DEFAULT"
__nv_reservedSMEM_offset_0_alias:
	.zero		0


//--------------------- .nv.constant0.gluon_mma   --------------------------
	.section	.nv.constant0.gluon_mma,"a",@progbits
	.sectionflags	@""
	.align	4
.nv.constant0.gluon_mma:
	.zero		568


//--------------------- SYMBOLS --------------------------

	.type		.nv.reservedSmem.offset0,@object
	.size		.nv.reservedSmem.offset0,0x4
